//
// Generated by NVIDIA NVVM Compiler
//
// Compiler Build ID: CL-36424714
// Cuda compilation tools, release 13.0, V13.0.88
// Based on NVVM 20.0.0
//

.version 9.0
.target sm_100
.address_size 64

	// .globl	_Z19MultiplySpMatVecGPUPdS_S_ii
.extern .func  (.param .b32 func_retval0) vprintf
(
	.param .b64 vprintf_param_0,
	.param .b64 vprintf_param_1
)
;
.global .align 1 .b8 $str[4] = {37, 102, 10};

.visible .entry _Z19MultiplySpMatVecGPUPdS_S_ii(
	.param .u64 .ptr .align 1 _Z19MultiplySpMatVecGPUPdS_S_ii_param_0,
	.param .u64 .ptr .align 1 _Z19MultiplySpMatVecGPUPdS_S_ii_param_1,
	.param .u64 .ptr .align 1 _Z19MultiplySpMatVecGPUPdS_S_ii_param_2,
	.param .u32 _Z19MultiplySpMatVecGPUPdS_S_ii_param_3,
	.param .u32 _Z19MultiplySpMatVecGPUPdS_S_ii_param_4
)
{
	.reg .pred 	%p<10>;
	.reg .b32 	%r<19>;
	.reg .b64 	%rd<44>;
	.reg .b64 	%fd<58>;

	ld.param.u64 	%rd4, [_Z19MultiplySpMatVecGPUPdS_S_ii_param_0];
	ld.param.u64 	%rd5, [_Z19MultiplySpMatVecGPUPdS_S_ii_param_1];
	ld.param.u64 	%rd6, [_Z19MultiplySpMatVecGPUPdS_S_ii_param_2];
	ld.param.u32 	%r3, [_Z19MultiplySpMatVecGPUPdS_S_ii_param_3];
	ld.param.u32 	%r4, [_Z19MultiplySpMatVecGPUPdS_S_ii_param_4];
	cvta.to.global.u64 	%rd1, %rd4;
	cvta.to.global.u64 	%rd2, %rd6;
	cvta.to.global.u64 	%rd3, %rd5;
	mov.u32 	%r5, %ctaid.x;
	mov.u32 	%r6, %ntid.x;
	mov.u32 	%r7, %tid.x;
	mad.lo.s32 	%r1, %r5, %r6, %r7;
	setp.gt.s32 	%p1, %r1, %r3;
	@%p1 bra 	$L__BB0_10;
	setp.ne.s32 	%p2, %r1, 0;
	@%p2 bra 	$L__BB0_3;
	ld.global.f64 	%fd49, [%rd3+16];
	ld.global.f64 	%fd50, [%rd2];
	ld.global.f64 	%fd51, [%rd3+24];
	ld.global.f64 	%fd52, [%rd2+8];
	mul.f64 	%fd53, %fd51, %fd52;
	fma.rn.f64 	%fd54, %fd49, %fd50, %fd53;
	ld.global.f64 	%fd55, [%rd3+32];
	mul.wide.s32 	%rd42, %r4, 8;
	add.s64 	%rd43, %rd2, %rd42;
	ld.global.f64 	%fd56, [%rd43];
	fma.rn.f64 	%fd57, %fd55, %fd56, %fd54;
	st.global.f64 	[%rd1], %fd57;
	bra.uni 	$L__BB0_10;
$L__BB0_3:
	setp.lt.s32 	%p3, %r1, 1;
	setp.ge.s32 	%p4, %r1, %r4;
	or.pred  	%p5, %p3, %p4;
	@%p5 bra 	$L__BB0_5;
	mul.lo.s32 	%r16, %r1, 5;
	mul.wide.u32 	%rd33, %r16, 8;
	add.s64 	%rd34, %rd3, %rd33;
	ld.global.f64 	%fd37, [%rd34+8];
	add.s32 	%r17, %r1, -1;
	mul.wide.u32 	%rd35, %r17, 8;
	add.s64 	%rd36, %rd2, %rd35;
	ld.global.f64 	%fd38, [%rd36];
	ld.global.f64 	%fd39, [%rd34+16];
	mul.wide.u32 	%rd37, %r1, 8;
	add.s64 	%rd38, %rd2, %rd37;
	ld.global.f64 	%fd40, [%rd38];
	mul.f64 	%fd41, %fd39, %fd40;
	fma.rn.f64 	%fd42, %fd37, %fd38, %fd41;
	ld.global.f64 	%fd43, [%rd34+24];
	ld.global.f64 	%fd44, [%rd38+8];
	fma.rn.f64 	%fd45, %fd43, %fd44, %fd42;
	ld.global.f64 	%fd46, [%rd34+32];
	add.s32 	%r18, %r4, %r1;
	mul.wide.s32 	%rd39, %r18, 8;
	add.s64 	%rd40, %rd2, %rd39;
	ld.global.f64 	%fd47, [%rd40];
	fma.rn.f64 	%fd48, %fd46, %fd47, %fd45;
	add.s64 	%rd41, %rd1, %rd37;
	st.global.f64 	[%rd41], %fd48;
	bra.uni 	$L__BB0_10;
$L__BB0_5:
	sub.s32 	%r8, %r3, %r4;
	setp.lt.s32 	%p6, %r1, %r8;
	add.s32 	%r2, %r3, -1;
	setp.ge.s32 	%p7, %r1, %r2;
	or.pred  	%p8, %p6, %p7;
	@%p8 bra 	$L__BB0_7;
	mul.lo.s32 	%r14, %r1, 5;
	mul.wide.s32 	%rd25, %r14, 8;
	add.s64 	%rd26, %rd3, %rd25;
	ld.global.f64 	%fd25, [%rd26];
	sub.s32 	%r15, %r1, %r4;
	mul.wide.s32 	%rd27, %r15, 8;
	add.s64 	%rd28, %rd2, %rd27;
	ld.global.f64 	%fd26, [%rd28];
	ld.global.f64 	%fd27, [%rd26+8];
	mul.wide.s32 	%rd29, %r4, 8;
	add.s64 	%rd30, %rd28, %rd29;
	ld.global.f64 	%fd28, [%rd30+-8];
	mul.f64 	%fd29, %fd27, %fd28;
	fma.rn.f64 	%fd30, %fd25, %fd26, %fd29;
	ld.global.f64 	%fd31, [%rd26+16];
	ld.global.f64 	%fd32, [%rd30];
	fma.rn.f64 	%fd33, %fd31, %fd32, %fd30;
	ld.global.f64 	%fd34, [%rd26+24];
	ld.global.f64 	%fd35, [%rd30+8];
	fma.rn.f64 	%fd36, %fd34, %fd35, %fd33;
	mul.wide.s32 	%rd31, %r1, 8;
	add.s64 	%rd32, %rd1, %rd31;
	st.global.f64 	[%rd32], %fd36;
	bra.uni 	$L__BB0_10;
$L__BB0_7:
	setp.ne.s32 	%p9, %r1, %r2;
	@%p9 bra 	$L__BB0_9;
	mad.lo.s32 	%r11, %r3, 5, -5;
	mul.wide.s32 	%rd16, %r11, 8;
	add.s64 	%rd17, %rd3, %rd16;
	ld.global.f64 	%fd16, [%rd17];
	not.b32 	%r12, %r4;
	add.s32 	%r13, %r3, %r12;
	mul.wide.s32 	%rd18, %r13, 8;
	add.s64 	%rd19, %rd2, %rd18;
	ld.global.f64 	%fd17, [%rd19];
	ld.global.f64 	%fd18, [%rd17+8];
	mul.wide.s32 	%rd20, %r3, 8;
	add.s64 	%rd21, %rd2, %rd20;
	ld.global.f64 	%fd19, [%rd21+-16];
	mul.f64 	%fd20, %fd18, %fd19;
	fma.rn.f64 	%fd21, %fd16, %fd17, %fd20;
	ld.global.f64 	%fd22, [%rd17+16];
	mul.wide.s32 	%rd22, %r1, 8;
	add.s64 	%rd23, %rd2, %rd22;
	ld.global.f64 	%fd23, [%rd23];
	fma.rn.f64 	%fd24, %fd22, %fd23, %fd21;
	add.s64 	%rd24, %rd1, %rd22;
	st.global.f64 	[%rd24], %fd24;
	bra.uni 	$L__BB0_10;
$L__BB0_9:
	mul.lo.s32 	%r9, %r1, 5;
	mul.wide.s32 	%rd7, %r9, 8;
	add.s64 	%rd8, %rd3, %rd7;
	ld.global.f64 	%fd1, [%rd8];
	sub.s32 	%r10, %r1, %r4;
	mul.wide.s32 	%rd9, %r10, 8;
	add.s64 	%rd10, %rd2, %rd9;
	ld.global.f64 	%fd2, [%rd10];
	ld.global.f64 	%fd3, [%rd8+8];
	mul.wide.s32 	%rd11, %r4, 8;
	add.s64 	%rd12, %rd10, %rd11;
	ld.global.f64 	%fd4, [%rd12+-8];
	mul.f64 	%fd5, %fd3, %fd4;
	fma.rn.f64 	%fd6, %fd1, %fd2, %fd5;
	ld.global.f64 	%fd7, [%rd8+16];
	ld.global.f64 	%fd8, [%rd12];
	fma.rn.f64 	%fd9, %fd7, %fd8, %fd6;
	ld.global.f64 	%fd10, [%rd8+24];
	ld.global.f64 	%fd11, [%rd12+8];
	fma.rn.f64 	%fd12, %fd10, %fd11, %fd9;
	ld.global.f64 	%fd13, [%rd8+32];
	add.s64 	%rd13, %rd12, %rd11;
	ld.global.f64 	%fd14, [%rd13];
	fma.rn.f64 	%fd15, %fd13, %fd14, %fd12;
	mul.wide.s32 	%rd14, %r1, 8;
	add.s64 	%rd15, %rd1, %rd14;
	st.global.f64 	[%rd15], %fd15;
$L__BB0_10:
	ret;

}
	// .globl	_Z20VecLinearOperatorGPUPdS_dPKdS_i
.visible .entry _Z20VecLinearOperatorGPUPdS_dPKdS_i(
	.param .u64 .ptr .align 1 _Z20VecLinearOperatorGPUPdS_dPKdS_i_param_0,
	.param .u64 .ptr .align 1 _Z20VecLinearOperatorGPUPdS_dPKdS_i_param_1,
	.param .f64 _Z20VecLinearOperatorGPUPdS_dPKdS_i_param_2,
	.param .u64 .ptr .align 1 _Z20VecLinearOperatorGPUPdS_dPKdS_i_param_3,
	.param .u64 .ptr .align 1 _Z20VecLinearOperatorGPUPdS_dPKdS_i_param_4,
	.param .u32 _Z20VecLinearOperatorGPUPdS_dPKdS_i_param_5
)
{
	.reg .pred 	%p<2>;
	.reg .b32 	%r<6>;
	.reg .b64 	%rd<13>;
	.reg .b64 	%fd<7>;

	ld.param.u64 	%rd1, [_Z20VecLinearOperatorGPUPdS_dPKdS_i_param_0];
	ld.param.u64 	%rd2, [_Z20VecLinearOperatorGPUPdS_dPKdS_i_param_1];
	ld.param.f64 	%fd1, [_Z20VecLinearOperatorGPUPdS_dPKdS_i_param_2];
	ld.param.u64 	%rd3, [_Z20VecLinearOperatorGPUPdS_dPKdS_i_param_3];
	ld.param.u64 	%rd4, [_Z20VecLinearOperatorGPUPdS_dPKdS_i_param_4];
	ld.param.u32 	%r2, [_Z20VecLinearOperatorGPUPdS_dPKdS_i_param_5];
	mov.u32 	%r3, %ctaid.x;
	mov.u32 	%r4, %ntid.x;
	mov.u32 	%r5, %tid.x;
	mad.lo.s32 	%r1, %r3, %r4, %r5;
	setp.ge.s32 	%p1, %r1, %r2;
	@%p1 bra 	$L__BB1_2;
	cvta.to.global.u64 	%rd5, %rd2;
	cvta.to.global.u64 	%rd6, %rd3;
	cvta.to.global.u64 	%rd7, %rd4;
	cvta.to.global.u64 	%rd8, %rd1;
	mul.wide.s32 	%rd9, %r1, 8;
	add.s64 	%rd10, %rd5, %rd9;
	ld.global.f64 	%fd2, [%rd10];
	ld.global.f64 	%fd3, [%rd6];
	mul.f64 	%fd4, %fd1, %fd3;
	add.s64 	%rd11, %rd7, %rd9;
	ld.global.f64 	%fd5, [%rd11];
	fma.rn.f64 	%fd6, %fd4, %fd5, %fd2;
	add.s64 	%rd12, %rd8, %rd9;
	st.global.f64 	[%rd12], %fd6;
$L__BB1_2:
	ret;

}
	// .globl	_Z12VecAssignGPUPdS_i
.visible .entry _Z12VecAssignGPUPdS_i(
	.param .u64 .ptr .align 1 _Z12VecAssignGPUPdS_i_param_0,
	.param .u64 .ptr .align 1 _Z12VecAssignGPUPdS_i_param_1,
	.param .u32 _Z12VecAssignGPUPdS_i_param_2
)
{
	.reg .pred 	%p<2>;
	.reg .b32 	%r<6>;
	.reg .b64 	%rd<8>;
	.reg .b64 	%fd<2>;

	ld.param.u64 	%rd1, [_Z12VecAssignGPUPdS_i_param_0];
	ld.param.u64 	%rd2, [_Z12VecAssignGPUPdS_i_param_1];
	ld.param.u32 	%r2, [_Z12VecAssignGPUPdS_i_param_2];
	mov.u32 	%r3, %ctaid.x;
	mov.u32 	%r4, %ntid.x;
	mov.u32 	%r5, %tid.x;
	mad.lo.s32 	%r1, %r3, %r4, %r5;
	setp.ge.s32 	%p1, %r1, %r2;
	@%p1 bra 	$L__BB2_2;
	cvta.to.global.u64 	%rd3, %rd2;
	cvta.to.global.u64 	%rd4, %rd1;
	mul.wide.s32 	%rd5, %r1, 8;
	add.s64 	%rd6, %rd3, %rd5;
	ld.global.f64 	%fd1, [%rd6];
	add.s64 	%rd7, %rd4, %rd5;
	st.global.f64 	[%rd7], %fd1;
$L__BB2_2:
	ret;

}
	// .globl	_Z12DivideScalarPdS_S_
.visible .entry _Z12DivideScalarPdS_S_(
	.param .u64 .ptr .align 1 _Z12DivideScalarPdS_S__param_0,
	.param .u64 .ptr .align 1 _Z12DivideScalarPdS_S__param_1,
	.param .u64 .ptr .align 1 _Z12DivideScalarPdS_S__param_2
)
{
	.reg .b64 	%rd<7>;
	.reg .b64 	%fd<4>;

	ld.param.u64 	%rd1, [_Z12DivideScalarPdS_S__param_0];
	ld.param.u64 	%rd2, [_Z12DivideScalarPdS_S__param_1];
	ld.param.u64 	%rd3, [_Z12DivideScalarPdS_S__param_2];
	cvta.to.global.u64 	%rd4, %rd1;
	cvta.to.global.u64 	%rd5, %rd3;
	cvta.to.global.u64 	%rd6, %rd2;
	ld.global.f64 	%fd1, [%rd6];
	ld.global.f64 	%fd2, [%rd5];
	div.rn.f64 	%fd3, %fd1, %fd2;
	st.global.f64 	[%rd4], %fd3;
	ret;

}
	// .globl	_Z10MyPrintGPUPdi
.visible .entry _Z10MyPrintGPUPdi(
	.param .u64 .ptr .align 1 _Z10MyPrintGPUPdi_param_0,
	.param .u32 _Z10MyPrintGPUPdi_param_1
)
{
	.local .align 8 .b8 	__local_depot4[8];
	.reg .b64 	%SP;
	.reg .b64 	%SPL;
	.reg .pred 	%p<10>;
	.reg .b32 	%r<81>;
	.reg .b64 	%rd<30>;
	.reg .b64 	%fd<30>;

	mov.u64 	%SPL, __local_depot4;
	cvta.local.u64 	%SP, %SPL;
	ld.param.u64 	%rd9, [_Z10MyPrintGPUPdi_param_0];
	ld.param.u32 	%r16, [_Z10MyPrintGPUPdi_param_1];
	cvta.to.global.u64 	%rd1, %rd9;
	add.u64 	%rd10, %SP, 0;
	add.u64 	%rd2, %SPL, 0;
	setp.lt.s32 	%p1, %r16, 1;
	@%p1 bra 	$L__BB4_13;
	and.b32  	%r1, %r16, 15;
	setp.lt.u32 	%p2, %r16, 16;
	mov.b32 	%r78, 0;
	@%p2 bra 	$L__BB4_4;
	and.b32  	%r78, %r16, 2147483632;
	neg.s32 	%r76, %r78;
	add.s64 	%rd28, %rd1, 64;
	mov.u64 	%rd11, $str;
$L__BB4_3:
	.pragma "nounroll";
	ld.global.f64 	%fd1, [%rd28+-64];
	st.local.f64 	[%rd2], %fd1;
	cvta.global.u64 	%rd12, %rd11;
	{ // callseq 0, 0
	.param .b64 param0;
	st.param.b64 	[param0], %rd12;
	.param .b64 param1;
	st.param.b64 	[param1], %rd10;
	.param .b32 retval0;
	call.uni (retval0), 
	vprintf, 
	(
	param0, 
	param1
	);
	ld.param.b32 	%r18, [retval0];
	} // callseq 0
	ld.global.f64 	%fd2, [%rd28+-56];
	st.local.f64 	[%rd2], %fd2;
	{ // callseq 1, 0
	.param .b64 param0;
	st.param.b64 	[param0], %rd12;
	.param .b64 param1;
	st.param.b64 	[param1], %rd10;
	.param .b32 retval0;
	call.uni (retval0), 
	vprintf, 
	(
	param0, 
	param1
	);
	ld.param.b32 	%r20, [retval0];
	} // callseq 1
	ld.global.f64 	%fd3, [%rd28+-48];
	st.local.f64 	[%rd2], %fd3;
	{ // callseq 2, 0
	.param .b64 param0;
	st.param.b64 	[param0], %rd12;
	.param .b64 param1;
	st.param.b64 	[param1], %rd10;
	.param .b32 retval0;
	call.uni (retval0), 
	vprintf, 
	(
	param0, 
	param1
	);
	ld.param.b32 	%r22, [retval0];
	} // callseq 2
	ld.global.f64 	%fd4, [%rd28+-40];
	st.local.f64 	[%rd2], %fd4;
	{ // callseq 3, 0
	.param .b64 param0;
	st.param.b64 	[param0], %rd12;
	.param .b64 param1;
	st.param.b64 	[param1], %rd10;
	.param .b32 retval0;
	call.uni (retval0), 
	vprintf, 
	(
	param0, 
	param1
	);
	ld.param.b32 	%r24, [retval0];
	} // callseq 3
	ld.global.f64 	%fd5, [%rd28+-32];
	st.local.f64 	[%rd2], %fd5;
	{ // callseq 4, 0
	.param .b64 param0;
	st.param.b64 	[param0], %rd12;
	.param .b64 param1;
	st.param.b64 	[param1], %rd10;
	.param .b32 retval0;
	call.uni (retval0), 
	vprintf, 
	(
	param0, 
	param1
	);
	ld.param.b32 	%r26, [retval0];
	} // callseq 4
	ld.global.f64 	%fd6, [%rd28+-24];
	st.local.f64 	[%rd2], %fd6;
	{ // callseq 5, 0
	.param .b64 param0;
	st.param.b64 	[param0], %rd12;
	.param .b64 param1;
	st.param.b64 	[param1], %rd10;
	.param .b32 retval0;
	call.uni (retval0), 
	vprintf, 
	(
	param0, 
	param1
	);
	ld.param.b32 	%r28, [retval0];
	} // callseq 5
	ld.global.f64 	%fd7, [%rd28+-16];
	st.local.f64 	[%rd2], %fd7;
	{ // callseq 6, 0
	.param .b64 param0;
	st.param.b64 	[param0], %rd12;
	.param .b64 param1;
	st.param.b64 	[param1], %rd10;
	.param .b32 retval0;
	call.uni (retval0), 
	vprintf, 
	(
	param0, 
	param1
	);
	ld.param.b32 	%r30, [retval0];
	} // callseq 6
	ld.global.f64 	%fd8, [%rd28+-8];
	st.local.f64 	[%rd2], %fd8;
	{ // callseq 7, 0
	.param .b64 param0;
	st.param.b64 	[param0], %rd12;
	.param .b64 param1;
	st.param.b64 	[param1], %rd10;
	.param .b32 retval0;
	call.uni (retval0), 
	vprintf, 
	(
	param0, 
	param1
	);
	ld.param.b32 	%r32, [retval0];
	} // callseq 7
	ld.global.f64 	%fd9, [%rd28];
	st.local.f64 	[%rd2], %fd9;
	{ // callseq 8, 0
	.param .b64 param0;
	st.param.b64 	[param0], %rd12;
	.param .b64 param1;
	st.param.b64 	[param1], %rd10;
	.param .b32 retval0;
	call.uni (retval0), 
	vprintf, 
	(
	param0, 
	param1
	);
	ld.param.b32 	%r34, [retval0];
	} // callseq 8
	ld.global.f64 	%fd10, [%rd28+8];
	st.local.f64 	[%rd2], %fd10;
	{ // callseq 9, 0
	.param .b64 param0;
	st.param.b64 	[param0], %rd12;
	.param .b64 param1;
	st.param.b64 	[param1], %rd10;
	.param .b32 retval0;
	call.uni (retval0), 
	vprintf, 
	(
	param0, 
	param1
	);
	ld.param.b32 	%r36, [retval0];
	} // callseq 9
	ld.global.f64 	%fd11, [%rd28+16];
	st.local.f64 	[%rd2], %fd11;
	{ // callseq 10, 0
	.param .b64 param0;
	st.param.b64 	[param0], %rd12;
	.param .b64 param1;
	st.param.b64 	[param1], %rd10;
	.param .b32 retval0;
	call.uni (retval0), 
	vprintf, 
	(
	param0, 
	param1
	);
	ld.param.b32 	%r38, [retval0];
	} // callseq 10
	ld.global.f64 	%fd12, [%rd28+24];
	st.local.f64 	[%rd2], %fd12;
	{ // callseq 11, 0
	.param .b64 param0;
	st.param.b64 	[param0], %rd12;
	.param .b64 param1;
	st.param.b64 	[param1], %rd10;
	.param .b32 retval0;
	call.uni (retval0), 
	vprintf, 
	(
	param0, 
	param1
	);
	ld.param.b32 	%r40, [retval0];
	} // callseq 11
	ld.global.f64 	%fd13, [%rd28+32];
	st.local.f64 	[%rd2], %fd13;
	{ // callseq 12, 0
	.param .b64 param0;
	st.param.b64 	[param0], %rd12;
	.param .b64 param1;
	st.param.b64 	[param1], %rd10;
	.param .b32 retval0;
	call.uni (retval0), 
	vprintf, 
	(
	param0, 
	param1
	);
	ld.param.b32 	%r42, [retval0];
	} // callseq 12
	ld.global.f64 	%fd14, [%rd28+40];
	st.local.f64 	[%rd2], %fd14;
	{ // callseq 13, 0
	.param .b64 param0;
	st.param.b64 	[param0], %rd12;
	.param .b64 param1;
	st.param.b64 	[param1], %rd10;
	.param .b32 retval0;
	call.uni (retval0), 
	vprintf, 
	(
	param0, 
	param1
	);
	ld.param.b32 	%r44, [retval0];
	} // callseq 13
	ld.global.f64 	%fd15, [%rd28+48];
	st.local.f64 	[%rd2], %fd15;
	{ // callseq 14, 0
	.param .b64 param0;
	st.param.b64 	[param0], %rd12;
	.param .b64 param1;
	st.param.b64 	[param1], %rd10;
	.param .b32 retval0;
	call.uni (retval0), 
	vprintf, 
	(
	param0, 
	param1
	);
	ld.param.b32 	%r46, [retval0];
	} // callseq 14
	ld.global.f64 	%fd16, [%rd28+56];
	st.local.f64 	[%rd2], %fd16;
	{ // callseq 15, 0
	.param .b64 param0;
	st.param.b64 	[param0], %rd12;
	.param .b64 param1;
	st.param.b64 	[param1], %rd10;
	.param .b32 retval0;
	call.uni (retval0), 
	vprintf, 
	(
	param0, 
	param1
	);
	ld.param.b32 	%r48, [retval0];
	} // callseq 15
	add.s32 	%r76, %r76, 16;
	add.s64 	%rd28, %rd28, 128;
	setp.ne.s32 	%p3, %r76, 0;
	@%p3 bra 	$L__BB4_3;
$L__BB4_4:
	setp.eq.s32 	%p4, %r1, 0;
	@%p4 bra 	$L__BB4_13;
	and.b32  	%r7, %r16, 7;
	setp.lt.u32 	%p5, %r1, 8;
	@%p5 bra 	$L__BB4_7;
	mul.wide.u32 	%rd14, %r78, 8;
	add.s64 	%rd15, %rd1, %rd14;
	ld.global.f64 	%fd17, [%rd15];
	st.local.f64 	[%rd2], %fd17;
	mov.u64 	%rd16, $str;
	cvta.global.u64 	%rd17, %rd16;
	add.u64 	%rd18, %SP, 0;
	{ // callseq 16, 0
	.param .b64 param0;
	st.param.b64 	[param0], %rd17;
	.param .b64 param1;
	st.param.b64 	[param1], %rd18;
	.param .b32 retval0;
	call.uni (retval0), 
	vprintf, 
	(
	param0, 
	param1
	);
	ld.param.b32 	%r50, [retval0];
	} // callseq 16
	ld.global.f64 	%fd18, [%rd15+8];
	st.local.f64 	[%rd2], %fd18;
	{ // callseq 17, 0
	.param .b64 param0;
	st.param.b64 	[param0], %rd17;
	.param .b64 param1;
	st.param.b64 	[param1], %rd18;
	.param .b32 retval0;
	call.uni (retval0), 
	vprintf, 
	(
	param0, 
	param1
	);
	ld.param.b32 	%r52, [retval0];
	} // callseq 17
	ld.global.f64 	%fd19, [%rd15+16];
	st.local.f64 	[%rd2], %fd19;
	{ // callseq 18, 0
	.param .b64 param0;
	st.param.b64 	[param0], %rd17;
	.param .b64 param1;
	st.param.b64 	[param1], %rd18;
	.param .b32 retval0;
	call.uni (retval0), 
	vprintf, 
	(
	param0, 
	param1
	);
	ld.param.b32 	%r54, [retval0];
	} // callseq 18
	ld.global.f64 	%fd20, [%rd15+24];
	st.local.f64 	[%rd2], %fd20;
	{ // callseq 19, 0
	.param .b64 param0;
	st.param.b64 	[param0], %rd17;
	.param .b64 param1;
	st.param.b64 	[param1], %rd18;
	.param .b32 retval0;
	call.uni (retval0), 
	vprintf, 
	(
	param0, 
	param1
	);
	ld.param.b32 	%r56, [retval0];
	} // callseq 19
	ld.global.f64 	%fd21, [%rd15+32];
	st.local.f64 	[%rd2], %fd21;
	{ // callseq 20, 0
	.param .b64 param0;
	st.param.b64 	[param0], %rd17;
	.param .b64 param1;
	st.param.b64 	[param1], %rd18;
	.param .b32 retval0;
	call.uni (retval0), 
	vprintf, 
	(
	param0, 
	param1
	);
	ld.param.b32 	%r58, [retval0];
	} // callseq 20
	ld.global.f64 	%fd22, [%rd15+40];
	st.local.f64 	[%rd2], %fd22;
	{ // callseq 21, 0
	.param .b64 param0;
	st.param.b64 	[param0], %rd17;
	.param .b64 param1;
	st.param.b64 	[param1], %rd18;
	.param .b32 retval0;
	call.uni (retval0), 
	vprintf, 
	(
	param0, 
	param1
	);
	ld.param.b32 	%r60, [retval0];
	} // callseq 21
	ld.global.f64 	%fd23, [%rd15+48];
	st.local.f64 	[%rd2], %fd23;
	{ // callseq 22, 0
	.param .b64 param0;
	st.param.b64 	[param0], %rd17;
	.param .b64 param1;
	st.param.b64 	[param1], %rd18;
	.param .b32 retval0;
	call.uni (retval0), 
	vprintf, 
	(
	param0, 
	param1
	);
	ld.param.b32 	%r62, [retval0];
	} // callseq 22
	ld.global.f64 	%fd24, [%rd15+56];
	st.local.f64 	[%rd2], %fd24;
	{ // callseq 23, 0
	.param .b64 param0;
	st.param.b64 	[param0], %rd17;
	.param .b64 param1;
	st.param.b64 	[param1], %rd18;
	.param .b32 retval0;
	call.uni (retval0), 
	vprintf, 
	(
	param0, 
	param1
	);
	ld.param.b32 	%r64, [retval0];
	} // callseq 23
	add.s32 	%r78, %r78, 8;
$L__BB4_7:
	setp.eq.s32 	%p6, %r7, 0;
	@%p6 bra 	$L__BB4_13;
	and.b32  	%r10, %r16, 3;
	setp.lt.u32 	%p7, %r7, 4;
	@%p7 bra 	$L__BB4_10;
	mul.wide.u32 	%rd19, %r78, 8;
	add.s64 	%rd20, %rd1, %rd19;
	ld.global.f64 	%fd25, [%rd20];
	st.local.f64 	[%rd2], %fd25;
	mov.u64 	%rd21, $str;
	cvta.global.u64 	%rd22, %rd21;
	add.u64 	%rd23, %SP, 0;
	{ // callseq 24, 0
	.param .b64 param0;
	st.param.b64 	[param0], %rd22;
	.param .b64 param1;
	st.param.b64 	[param1], %rd23;
	.param .b32 retval0;
	call.uni (retval0), 
	vprintf, 
	(
	param0, 
	param1
	);
	ld.param.b32 	%r66, [retval0];
	} // callseq 24
	ld.global.f64 	%fd26, [%rd20+8];
	st.local.f64 	[%rd2], %fd26;
	{ // callseq 25, 0
	.param .b64 param0;
	st.param.b64 	[param0], %rd22;
	.param .b64 param1;
	st.param.b64 	[param1], %rd23;
	.param .b32 retval0;
	call.uni (retval0), 
	vprintf, 
	(
	param0, 
	param1
	);
	ld.param.b32 	%r68, [retval0];
	} // callseq 25
	ld.global.f64 	%fd27, [%rd20+16];
	st.local.f64 	[%rd2], %fd27;
	{ // callseq 26, 0
	.param .b64 param0;
	st.param.b64 	[param0], %rd22;
	.param .b64 param1;
	st.param.b64 	[param1], %rd23;
	.param .b32 retval0;
	call.uni (retval0), 
	vprintf, 
	(
	param0, 
	param1
	);
	ld.param.b32 	%r70, [retval0];
	} // callseq 26
	ld.global.f64 	%fd28, [%rd20+24];
	st.local.f64 	[%rd2], %fd28;
	{ // callseq 27, 0
	.param .b64 param0;
	st.param.b64 	[param0], %rd22;
	.param .b64 param1;
	st.param.b64 	[param1], %rd23;
	.param .b32 retval0;
	call.uni (retval0), 
	vprintf, 
	(
	param0, 
	param1
	);
	ld.param.b32 	%r72, [retval0];
	} // callseq 27
	add.s32 	%r78, %r78, 4;
$L__BB4_10:
	setp.eq.s32 	%p8, %r10, 0;
	@%p8 bra 	$L__BB4_13;
	mul.wide.u32 	%rd24, %r78, 8;
	add.s64 	%rd29, %rd1, %rd24;
	neg.s32 	%r80, %r10;
	mov.u64 	%rd25, $str;
	add.u64 	%rd27, %SP, 0;
$L__BB4_12:
	.pragma "nounroll";
	ld.global.f64 	%fd29, [%rd29];
	st.local.f64 	[%rd2], %fd29;
	cvta.global.u64 	%rd26, %rd25;
	{ // callseq 28, 0
	.param .b64 param0;
	st.param.b64 	[param0], %rd26;
	.param .b64 param1;
	st.param.b64 	[param1], %rd27;
	.param .b32 retval0;
	call.uni (retval0), 
	vprintf, 
	(
	param0, 
	param1
	);
	ld.param.b32 	%r74, [retval0];
	} // callseq 28
	add.s64 	%rd29, %rd29, 8;
	add.s32 	%r80, %r80, 1;
	setp.ne.s32 	%p9, %r80, 0;
	@%p9 bra 	$L__BB4_12;
$L__BB4_13:
	ret;

}


// ===== COMPILED SASS (sm_100) =====

	.target	sm_100

	.elftype	@"ET_EXEC"


//--------------------- .note.nv.tkinfo           --------------------------
	.section	.note.nv.tkinfo,"",@"SHT_NOTE"
	.sectionflags	@"SHF_NOTE_NV_TKINFO"
	.tkinfo
        /*0018*/ 	.word	0x00000002
        /*0030*/ 	.string	""
        /*0030*/ 	.string	"ptxas"
        /*0030*/ 	.string	"Cuda compilation tools, release 13.0, V13.0.88"
        /*0030*/ 	.string	"Build cuda_13.0.r13.0/compiler.36424714_0"
        /*0030*/ 	.string	"-arch sm_100 -m 64 "



//--------------------- .note.nv.cuinfo           --------------------------
	.section	.note.nv.cuinfo,"",@"SHT_NOTE"
	.sectionflags	@"SHF_NOTE_NV_CUINFO"
        /*0018*/ 	.short	0x0002
        /*001a*/ 	.short	0x0064
        /*001c*/ 	.short	0x0082
	.zero		2


//--------------------- .nv.info                  --------------------------
	.section	.nv.info,"",@"SHT_CUDA_INFO"
	.align	4


	//----- nvinfo : EIATTR_REGCOUNT
	.align		4
        /*0000*/ 	.byte	0x04, 0x2f
        /*0002*/ 	.short	(.L_2 - .L_1)
	.align		4
.L_1:
        /*0004*/ 	.word	index@(_Z19MultiplySpMatVecGPUPdS_S_ii)
        /*0008*/ 	.word	0x0000001c


	//----- nvinfo : EIATTR_FRAME_SIZE
	.align		4
.L_2:
        /*000c*/ 	.byte	0x04, 0x11
        /*000e*/ 	.short	(.L_4 - .L_3)
	.align		4
.L_3:
        /*0010*/ 	.word	index@(_Z19MultiplySpMatVecGPUPdS_S_ii)
        /*0014*/ 	.word	0x00000000


	//----- nvinfo : EIATTR_REGCOUNT
	.align		4
.L_4:
        /*0018*/ 	.byte	0x04, 0x2f
        /*001a*/ 	.short	(.L_6 - .L_5)
	.align		4
.L_5:
        /*001c*/ 	.word	index@(_Z20VecLinearOperatorGPUPdS_dPKdS_i)
        /*0020*/ 	.word	0x00000010


	//----- nvinfo : EIATTR_FRAME_SIZE
	.align		4
.L_6:
        /*0024*/ 	.byte	0x04, 0x11
        /*0026*/ 	.short	(.L_8 - .L_7)
	.align		4
.L_7:
        /*0028*/ 	.word	index@(_Z20VecLinearOperatorGPUPdS_dPKdS_i)
        /*002c*/ 	.word	0x00000000


	//----- nvinfo : EIATTR_REGCOUNT
	.align		4
.L_8:
        /*0030*/ 	.byte	0x04, 0x2f
        /*0032*/ 	.short	(.L_10 - .L_9)
	.align		4
.L_9:
        /*0034*/ 	.word	index@(_Z12VecAssignGPUPdS_i)
        /*0038*/ 	.word	0x0000000a


	//----- nvinfo : EIATTR_FRAME_SIZE
	.align		4
.L_10:
        /*003c*/ 	.byte	0x04, 0x11
        /*003e*/ 	.short	(.L_12 - .L_11)
	.align		4
.L_11:
        /*0040*/ 	.word	index@(_Z12VecAssignGPUPdS_i)
        /*0044*/ 	.word	0x00000000


	//----- nvinfo : EIATTR_REGCOUNT
	.align		4
.L_12:
        /*0048*/ 	.byte	0x04, 0x2f
        /*004a*/ 	.short	(.L_14 - .L_13)
	.align		4
.L_13:
        /*004c*/ 	.word	index@(_Z12DivideScalarPdS_S_)
        /*0050*/ 	.word	0x00000018


	//----- nvinfo : EIATTR_FRAME_SIZE
	.align		4
.L_14:
        /*0054*/ 	.byte	0x04, 0x11
        /*0056*/ 	.short	(.L_16 - .L_15)
	.align		4
.L_15:
        /*0058*/ 	.word	index@($__internal_0_$__cuda_sm20_div_rn_f64_full)
        /*005c*/ 	.word	0x00000000


	//----- nvinfo : EIATTR_FRAME_SIZE
	.align		4
.L_16:
        /*0060*/ 	.byte	0x04, 0x11
        /*0062*/ 	.short	(.L_18 - .L_17)
	.align		4
.L_17:
        /*0064*/ 	.word	index@(_Z12DivideScalarPdS_S_)
        /*0068*/ 	.word	0x00000000


	//----- nvinfo : EIATTR_REGCOUNT
	.align		4
.L_18:
        /*006c*/ 	.byte	0x04, 0x2f
        /*006e*/ 	.short	(.L_20 - .L_19)
	.align		4
.L_19:
        /*0070*/ 	.word	index@(_Z10MyPrintGPUPdi)
        /*0074*/ 	.word	0x0000001c


	//----- nvinfo : EIATTR_FRAME_SIZE
	.align		4
.L_20:
        /*0078*/ 	.byte	0x04, 0x11
        /*007a*/ 	.short	(.L_22 - .L_21)
	.align		4
.L_21:
        /*007c*/ 	.word	index@(_Z10MyPrintGPUPdi)
        /*0080*/ 	.word	0x00000008


	//----- nvinfo : EIATTR_MIN_STACK_SIZE
	.align		4
.L_22:
        /*0084*/ 	.byte	0x04, 0x12
        /*0086*/ 	.short	(.L_24 - .L_23)
	.align		4
.L_23:
        /*0088*/ 	.word	index@(_Z10MyPrintGPUPdi)
        /*008c*/ 	.word	0x00000008


	//----- nvinfo : EIATTR_MIN_STACK_SIZE
	.align		4
.L_24:
        /*0090*/ 	.byte	0x04, 0x12
        /*0092*/ 	.short	(.L_26 - .L_25)
	.align		4
.L_25:
        /*0094*/ 	.word	index@(_Z12DivideScalarPdS_S_)
        /*0098*/ 	.word	0x00000000


	//----- nvinfo : EIATTR_MIN_STACK_SIZE
	.align		4
.L_26:
        /*009c*/ 	.byte	0x04, 0x12
        /*009e*/ 	.short	(.L_28 - .L_27)
	.align		4
.L_27:
        /*00a0*/ 	.word	index@(_Z12VecAssignGPUPdS_i)
        /*00a4*/ 	.word	0x00000000


	//----- nvinfo : EIATTR_MIN_STACK_SIZE
	.align		4
.L_28:
        /*00a8*/ 	.byte	0x04, 0x12
        /*00aa*/ 	.short	(.L_30 - .L_29)
	.align		4
.L_29:
        /*00ac*/ 	.word	index@(_Z20VecLinearOperatorGPUPdS_dPKdS_i)
        /*00b0*/ 	.word	0x00000000


	//----- nvinfo : EIATTR_MIN_STACK_SIZE
	.align		4
.L_30:
        /*00b4*/ 	.byte	0x04, 0x12
        /*00b6*/ 	.short	(.L_32 - .L_31)
	.align		4
.L_31:
        /*00b8*/ 	.word	index@(_Z19MultiplySpMatVecGPUPdS_S_ii)
        /*00bc*/ 	.word	0x00000000
.L_32:


//--------------------- .nv.compat                --------------------------
	.section	.nv.compat,"",@"SHT_CUDA_COMPAT_INFO"
	.align	4
        /*0000*/ 	.byte	0x02, 0x09, 0x00, 0x00, 0x02, 0x02, 0x01, 0x00, 0x02, 0x05, 0x05, 0x00, 0x03, 0x07, 0x01, 0x01
        /*0010*/ 	.byte	0x02, 0x03, 0x00, 0x00, 0x02, 0x06, 0x01, 0x00, 0x04, 0x0b, 0x08, 0x00, 0x01, 0x00, 0x00, 0x00
        /*0020*/ 	.byte	0x00, 0x00, 0x00, 0x00


//--------------------- .nv.info._Z10MyPrintGPUPdi --------------------------
	.section	.nv.info._Z10MyPrintGPUPdi,"",@"SHT_CUDA_INFO"
	.sectionflags	@""
	.align	4


	//----- nvinfo : EIATTR_CUDA_API_VERSION
	.align		4
        /*0000*/ 	.byte	0x04, 0x37
        /*0002*/ 	.short	(.L_34 - .L_33)
.L_33:
        /*0004*/ 	.word	0x00000082


	//----- nvinfo : EIATTR_KPARAM_INFO
	.align		4
.L_34:
        /*0008*/ 	.byte	0x04, 0x17
        /*000a*/ 	.short	(.L_36 - .L_35)
.L_35:
        /*000c*/ 	.word	0x00000000
        /*0010*/ 	.short	0x0001
        /*0012*/ 	.short	0x0008
        /*0014*/ 	.byte	0x00, 0xf0, 0x11, 0x00


	//----- nvinfo : EIATTR_KPARAM_INFO
	.align		4
.L_36:
        /*0018*/ 	.byte	0x04, 0x17
        /*001a*/ 	.short	(.L_38 - .L_37)
.L_37:
        /*001c*/ 	.word	0x00000000
        /*0020*/ 	.short	0x0000
        /*0022*/ 	.short	0x0000
        /*0024*/ 	.byte	0x00, 0xf5, 0x21, 0x00


	//----- nvinfo : EIATTR_SPARSE_MMA_MASK
	.align		4
.L_38:
        /*0028*/ 	.byte	0x03, 0x50
        /*002a*/ 	.short	0x0000


	//----- nvinfo : EIATTR_MAXREG_COUNT
	.align		4
        /*002c*/ 	.byte	0x03, 0x1b
        /*002e*/ 	.short	0x00ff


	//----- nvinfo : EIATTR_EXTERNS
	.align		4
        /*0030*/ 	.byte	0x04, 0x0f
        /*0032*/ 	.short	(.L_40 - .L_39)


	//   ....[0]....
	.align		4
.L_39:
        /*0034*/ 	.word	index@(vprintf)


	//----- nvinfo : EIATTR_MERCURY_ISA_VERSION
	.align		4
.L_40:
        /*0038*/ 	.byte	0x03, 0x5f
        /*003a*/ 	.short	0x0101


	//----- nvinfo : EIATTR_VRC_CTA_INIT_COUNT
	.align		4
        /*003c*/ 	.byte	0x02, 0x4a
	.zero		1
	.zero		1


	//----- nvinfo : EIATTR_SYSCALL_OFFSETS
	.align		4
        /*0040*/ 	.byte	0x04, 0x46
        /*0042*/ 	.short	(.L_42 - .L_41)


	//   ....[0]....
.L_41:
        /*0044*/ 	.word	0x00000230


	//   ....[1]....
        /*0048*/ 	.word	0x000002d0


	//   ....[2]....
        /*004c*/ 	.word	0x00000370


	//   ....[3]....
        /*0050*/ 	.word	0x00000410


	//   ....[4]....
        /*0054*/ 	.word	0x000004b0


	//   ....[5]....
        /*0058*/ 	.word	0x00000550


	//   ....[6]....
        /*005c*/ 	.word	0x000005f0


	//   ....[7]....
        /*0060*/ 	.word	0x00000690


	//   ....[8]....
        /*0064*/ 	.word	0x00000730


	//   ....[9]....
        /*0068*/ 	.word	0x000007d0


	//   ....[10]....
        /*006c*/ 	.word	0x00000870


	//   ....[11]....
        /*0070*/ 	.word	0x00000910


	//   ....[12]....
        /*0074*/ 	.word	0x000009b0


	//   ....[13]....
        /*0078*/ 	.word	0x00000a50


	//   ....[14]....
        /*007c*/ 	.word	0x00000af0


	//   ....[15]....
        /*0080*/ 	.word	0x00000b90


	//   ....[16]....
        /*0084*/ 	.word	0x00000d10


	//   ....[17]....
        /*0088*/ 	.word	0x00000db0


	//   ....[18]....
        /*008c*/ 	.word	0x00000e50


	//   ....[19]....
        /*0090*/ 	.word	0x00000ef0


	//   ....[20]....
        /*0094*/ 	.word	0x00000f90


	//   ....[21]....
        /*0098*/ 	.word	0x00001030


	//   ....[22]....
        /*009c*/ 	.word	0x000010d0


	//   ....[23]....
        /*00a0*/ 	.word	0x00001170


	//   ....[24]....
        /*00a4*/ 	.word	0x000012b0


	//   ....[25]....
        /*00a8*/ 	.word	0x00001350


	//   ....[26]....
        /*00ac*/ 	.word	0x000013f0


	//   ....[27]....
        /*00b0*/ 	.word	0x00001490


	//   ....[28]....
        /*00b4*/ 	.word	0x000015f0


	//----- nvinfo : EIATTR_EXIT_INSTR_OFFSETS
	.align		4
.L_42:
        /*00b8*/ 	.byte	0x04, 0x1c
        /*00ba*/ 	.short	(.L_44 - .L_43)


	//   ....[0]....
.L_43:
        /*00bc*/ 	.word	0x00000070


	//   ....[1]....
        /*00c0*/ 	.word	0x00000c00


	//   ....[2]....
        /*00c4*/ 	.word	0x000011a0


	//   ....[3]....
        /*00c8*/ 	.word	0x000014c0


	//   ....[4]....
        /*00cc*/ 	.word	0x00001640


	//----- nvinfo : EIATTR_CRS_STACK_SIZE
	.align		4
.L_44:
        /*00d0*/ 	.byte	0x04, 0x1e
        /*00d2*/ 	.short	(.L_46 - .L_45)
.L_45:
        /*00d4*/ 	.word	0x00000000


	//----- nvinfo : EIATTR_CBANK_PARAM_SIZE
	.align		4
.L_46:
        /*00d8*/ 	.byte	0x03, 0x19
        /*00da*/ 	.short	0x000c


	//----- nvinfo : EIATTR_PARAM_CBANK
	.align		4
        /*00dc*/ 	.byte	0x04, 0x0a
        /*00de*/ 	.short	(.L_48 - .L_47)
	.align		4
.L_47:
        /*00e0*/ 	.word	index@(.nv.constant0._Z10MyPrintGPUPdi)
        /*00e4*/ 	.short	0x0380
        /*00e6*/ 	.short	0x000c


	//----- nvinfo : EIATTR_SW_WAR
	.align		4
.L_48:
        /*00e8*/ 	.byte	0x04, 0x36
        /*00ea*/ 	.short	(.L_50 - .L_49)
.L_49:
        /*00ec*/ 	.word	0x00000008
.L_50:


//--------------------- .nv.info._Z12DivideScalarPdS_S_ --------------------------
	.section	.nv.info._Z12DivideScalarPdS_S_,"",@"SHT_CUDA_INFO"
	.sectionflags	@""
	.align	4


	//----- nvinfo : EIATTR_CUDA_API_VERSION
	.align		4
        /*0000*/ 	.byte	0x04, 0x37
        /*0002*/ 	.short	(.L_52 - .L_51)
.L_51:
        /*0004*/ 	.word	0x00000082


	//----- nvinfo : EIATTR_KPARAM_INFO
	.align		4
.L_52:
        /*0008*/ 	.byte	0x04, 0x17
        /*000a*/ 	.short	(.L_54 - .L_53)
.L_53:
        /*000c*/ 	.word	0x00000000
        /*0010*/ 	.short	0x0002
        /*0012*/ 	.short	0x0010
        /*0014*/ 	.byte	0x00, 0xf5, 0x21, 0x00


	//----- nvinfo : EIATTR_KPARAM_INFO
	.align		4
.L_54:
        /*0018*/ 	.byte	0x04, 0x17
        /*001a*/ 	.short	(.L_56 - .L_55)
.L_55:
        /*001c*/ 	.word	0x00000000
        /*0020*/ 	.short	0x0001
        /*0022*/ 	.short	0x0008
        /*0024*/ 	.byte	0x00, 0xf5, 0x21, 0x00


	//----- nvinfo : EIATTR_KPARAM_INFO
	.align		4
.L_56:
        /*0028*/ 	.byte	0x04, 0x17
        /*002a*/ 	.short	(.L_58 - .L_57)
.L_57:
        /*002c*/ 	.word	0x00000000
        /*0030*/ 	.short	0x0000
        /*0032*/ 	.short	0x0000
        /*0034*/ 	.byte	0x00, 0xf5, 0x21, 0x00


	//----- nvinfo : EIATTR_SPARSE_MMA_MASK
	.align		4
.L_58:
        /*0038*/ 	.byte	0x03, 0x50
        /*003a*/ 	.short	0x0000


	//----- nvinfo : EIATTR_MAXREG_COUNT
	.align		4
        /*003c*/ 	.byte	0x03, 0x1b
        /*003e*/ 	.short	0x00ff


	//----- nvinfo : EIATTR_MERCURY_ISA_VERSION
	.align		4
        /*0040*/ 	.byte	0x03, 0x5f
        /*0042*/ 	.short	0x0101


	//----- nvinfo : EIATTR_VRC_CTA_INIT_COUNT
	.align		4
        /*0044*/ 	.byte	0x02, 0x4a
	.zero		1
	.zero		1


	//----- nvinfo : EIATTR_EXIT_INSTR_OFFSETS
	.align		4
        /*0048*/ 	.byte	0x04, 0x1c
        /*004a*/ 	.short	(.L_60 - .L_59)


	//   ....[0]....
.L_59:
        /*004c*/ 	.word	0x000001a0


	//----- nvinfo : EIATTR_CRS_STACK_SIZE
	.align		4
.L_60:
        /*0050*/ 	.byte	0x04, 0x1e
        /*0052*/ 	.short	(.L_62 - .L_61)
.L_61:
        /*0054*/ 	.word	0x00000000


	//----- nvinfo : EIATTR_CBANK_PARAM_SIZE
	.align		4
.L_62:
        /*0058*/ 	.byte	0x03, 0x19
        /*005a*/ 	.short	0x0018


	//----- nvinfo : EIATTR_PARAM_CBANK
	.align		4
        /*005c*/ 	.byte	0x04, 0x0a
        /*005e*/ 	.short	(.L_64 - .L_63)
	.align		4
.L_63:
        /*0060*/ 	.word	index@(.nv.constant0._Z12DivideScalarPdS_S_)
        /*0064*/ 	.short	0x0380
        /*0066*/ 	.short	0x0018


	//----- nvinfo : EIATTR_SW_WAR
	.align		4
.L_64:
        /*0068*/ 	.byte	0x04, 0x36
        /*006a*/ 	.short	(.L_66 - .L_65)
.L_65:
        /*006c*/ 	.word	0x00000008
.L_66:


//--------------------- .nv.info._Z12VecAssignGPUPdS_i --------------------------
	.section	.nv.info._Z12VecAssignGPUPdS_i,"",@"SHT_CUDA_INFO"
	.sectionflags	@""
	.align	4


	//----- nvinfo : EIATTR_CUDA_API_VERSION
	.align		4
        /*0000*/ 	.byte	0x04, 0x37
        /*0002*/ 	.short	(.L_68 - .L_67)
.L_67:
        /*0004*/ 	.word	0x00000082


	//----- nvinfo : EIATTR_KPARAM_INFO
	.align		4
.L_68:
        /*0008*/ 	.byte	0x04, 0x17
        /*000a*/ 	.short	(.L_70 - .L_69)
.L_69:
        /*000c*/ 	.word	0x00000000
        /*0010*/ 	.short	0x0002
        /*0012*/ 	.short	0x0010
        /*0014*/ 	.byte	0x00, 0xf0, 0x11, 0x00


	//----- nvinfo : EIATTR_KPARAM_INFO
	.align		4
.L_70:
        /*0018*/ 	.byte	0x04, 0x17
        /*001a*/ 	.short	(.L_72 - .L_71)
.L_71:
        /*001c*/ 	.word	0x00000000
        /*0020*/ 	.short	0x0001
        /*0022*/ 	.short	0x0008
        /*0024*/ 	.byte	0x00, 0xf5, 0x21, 0x00


	//----- nvinfo : EIATTR_KPARAM_INFO
	.align		4
.L_72:
        /*0028*/ 	.byte	0x04, 0x17
        /*002a*/ 	.short	(.L_74 - .L_73)
.L_73:
        /*002c*/ 	.word	0x00000000
        /*0030*/ 	.short	0x0000
        /*0032*/ 	.short	0x0000
        /*0034*/ 	.byte	0x00, 0xf5, 0x21, 0x00


	//----- nvinfo : EIATTR_SPARSE_MMA_MASK
	.align		4
.L_74:
        /*0038*/ 	.byte	0x03, 0x50
        /*003a*/ 	.short	0x0000


	//----- nvinfo : EIATTR_MAXREG_COUNT
	.align		4
        /*003c*/ 	.byte	0x03, 0x1b
        /*003e*/ 	.short	0x00ff


	//----- nvinfo : EIATTR_MERCURY_ISA_VERSION
	.align		4
        /*0040*/ 	.byte	0x03, 0x5f
        /*0042*/ 	.short	0x0101


	//----- nvinfo : EIATTR_VRC_CTA_INIT_COUNT
	.align		4
        /*0044*/ 	.byte	0x02, 0x4a
	.zero		1
	.zero		1


	//----- nvinfo : EIATTR_EXIT_INSTR_OFFSETS
	.align		4
        /*0048*/ 	.byte	0x04, 0x1c
        /*004a*/ 	.short	(.L_76 - .L_75)


	//   ....[0]....
.L_75:
        /*004c*/ 	.word	0x00000070


	//   ....[1]....
        /*0050*/ 	.word	0x000000f0


	//----- nvinfo : EIATTR_CBANK_PARAM_SIZE
	.align		4
.L_76:
        /*0054*/ 	.byte	0x03, 0x19
        /*0056*/ 	.short	0x0014


	//----- nvinfo : EIATTR_PARAM_CBANK
	.align		4
        /*0058*/ 	.byte	0x04, 0x0a
        /*005a*/ 	.short	(.L_78 - .L_77)
	.align		4
.L_77:
        /*005c*/ 	.word	index@(.nv.constant0._Z12VecAssignGPUPdS_i)
        /*0060*/ 	.short	0x0380
        /*0062*/ 	.short	0x0014


	//----- nvinfo : EIATTR_SW_WAR
	.align		4
.L_78:
        /*0064*/ 	.byte	0x04, 0x36
        /*0066*/ 	.short	(.L_80 - .L_79)
.L_79:
        /*0068*/ 	.word	0x00000008
.L_80:


//--------------------- .nv.info._Z20VecLinearOperatorGPUPdS_dPKdS_i --------------------------
	.section	.nv.info._Z20VecLinearOperatorGPUPdS_dPKdS_i,"",@"SHT_CUDA_INFO"
	.sectionflags	@""
	.align	4


	//----- nvinfo : EIATTR_CUDA_API_VERSION
	.align		4
        /*0000*/ 	.byte	0x04, 0x37
        /*0002*/ 	.short	(.L_82 - .L_81)
.L_81:
        /*0004*/ 	.word	0x00000082


	//----- nvinfo : EIATTR_KPARAM_INFO
	.align		4
.L_82:
        /*0008*/ 	.byte	0x04, 0x17
        /*000a*/ 	.short	(.L_84 - .L_83)
.L_83:
        /*000c*/ 	.word	0x00000000
        /*0010*/ 	.short	0x0005
        /*0012*/ 	.short	0x0028
        /*0014*/ 	.byte	0x00, 0xf0, 0x11, 0x00


	//----- nvinfo : EIATTR_KPARAM_INFO
	.align		4
.L_84:
        /*0018*/ 	.byte	0x04, 0x17
        /*001a*/ 	.short	(.L_86 - .L_85)
.L_85:
        /*001c*/ 	.word	0x00000000
        /*0020*/ 	.short	0x0004
        /*0022*/ 	.short	0x0020
        /*0024*/ 	.byte	0x00, 0xf5, 0x21, 0x00


	//----- nvinfo : EIATTR_KPARAM_INFO
	.align		4
.L_86:
        /*0028*/ 	.byte	0x04, 0x17
        /*002a*/ 	.short	(.L_88 - .L_87)
.L_87:
        /*002c*/ 	.word	0x00000000
        /*0030*/ 	.short	0x0003
        /*0032*/ 	.short	0x0018
        /*0034*/ 	.byte	0x00, 0xf5, 0x21, 0x00


	//----- nvinfo : EIATTR_KPARAM_INFO
	.align		4
.L_88:
        /*0038*/ 	.byte	0x04, 0x17
        /*003a*/ 	.short	(.L_90 - .L_89)
.L_89:
        /*003c*/ 	.word	0x00000000
        /*0040*/ 	.short	0x0002
        /*0042*/ 	.short	0x0010
        /*0044*/ 	.byte	0x00, 0xf0, 0x21, 0x00


	//----- nvinfo : EIATTR_KPARAM_INFO
	.align		4
.L_90:
        /*0048*/ 	.byte	0x04, 0x17
        /*004a*/ 	.short	(.L_92 - .L_91)
.L_91:
        /*004c*/ 	.word	0x00000000
        /*0050*/ 	.short	0x0001
        /*0052*/ 	.short	0x0008
        /*0054*/ 	.byte	0x00, 0xf5, 0x21, 0x00


	//----- nvinfo : EIATTR_KPARAM_INFO
	.align		4
.L_92:
        /*0058*/ 	.byte	0x04, 0x17
        /*005a*/ 	.short	(.L_94 - .L_93)
.L_93:
        /*005c*/ 	.word	0x00000000
        /*0060*/ 	.short	0x0000
        /*0062*/ 	.short	0x0000
        /*0064*/ 	.byte	0x00, 0xf5, 0x21, 0x00


	//----- nvinfo : EIATTR_SPARSE_MMA_MASK
	.align		4
.L_94:
        /*0068*/ 	.byte	0x03, 0x50
        /*006a*/ 	.short	0x0000


	//----- nvinfo : EIATTR_MAXREG_COUNT
	.align		4
        /*006c*/ 	.byte	0x03, 0x1b
        /*006e*/ 	.short	0x00ff


	//----- nvinfo : EIATTR_MERCURY_ISA_VERSION
	.align		4
        /*0070*/ 	.byte	0x03, 0x5f
        /*0072*/ 	.short	0x0101


	//----- nvinfo : EIATTR_VRC_CTA_INIT_COUNT
	.align		4
        /*0074*/ 	.byte	0x02, 0x4a
	.zero		1
	.zero		1


	//----- nvinfo : EIATTR_EXIT_INSTR_OFFSETS
	.align		4
        /*0078*/ 	.byte	0x04, 0x1c
        /*007a*/ 	.short	(.L_96 - .L_95)


	//   ....[0]....
.L_95:
        /*007c*/ 	.word	0x00000070


	//   ....[1]....
        /*0080*/ 	.word	0x00000170


	//----- nvinfo : EIATTR_CBANK_PARAM_SIZE
	.align		4
.L_96:
        /*0084*/ 	.byte	0x03, 0x19
        /*0086*/ 	.short	0x002c


	//----- nvinfo : EIATTR_PARAM_CBANK
	.align		4
        /*0088*/ 	.byte	0x04, 0x0a
        /*008a*/ 	.short	(.L_98 - .L_97)
	.align		4
.L_97:
        /*008c*/ 	.word	index@(.nv.constant0._Z20VecLinearOperatorGPUPdS_dPKdS_i)
        /*0090*/ 	.short	0x0380
        /*0092*/ 	.short	0x002c


	//----- nvinfo : EIATTR_SW_WAR
	.align		4
.L_98:
        /*0094*/ 	.byte	0x04, 0x36
        /*0096*/ 	.short	(.L_100 - .L_99)
.L_99:
        /*0098*/ 	.word	0x00000008
.L_100:


//--------------------- .nv.info._Z19MultiplySpMatVecGPUPdS_S_ii --------------------------
	.section	.nv.info._Z19MultiplySpMatVecGPUPdS_S_ii,"",@"SHT_CUDA_INFO"
	.sectionflags	@""
	.align	4


	//----- nvinfo : EIATTR_CUDA_API_VERSION
	.align		4
        /*0000*/ 	.byte	0x04, 0x37
        /*0002*/ 	.short	(.L_102 - .L_101)
.L_101:
        /*0004*/ 	.word	0x00000082


	//----- nvinfo : EIATTR_KPARAM_INFO
	.align		4
.L_102:
        /*0008*/ 	.byte	0x04, 0x17
        /*000a*/ 	.short	(.L_104 - .L_103)
.L_103:
        /*000c*/ 	.word	0x00000000
        /*0010*/ 	.short	0x0004
        /*0012*/ 	.short	0x001c
        /*0014*/ 	.byte	0x00, 0xf0, 0x11, 0x00


	//----- nvinfo : EIATTR_KPARAM_INFO
	.align		4
.L_104:
        /*0018*/ 	.byte	0x04, 0x17
        /*001a*/ 	.short	(.L_106 - .L_105)
.L_105:
        /*001c*/ 	.word	0x00000000
        /*0020*/ 	.short	0x0003
        /*0022*/ 	.short	0x0018
        /*0024*/ 	.byte	0x00, 0xf0, 0x11, 0x00


	//----- nvinfo : EIATTR_KPARAM_INFO
	.align		4
.L_106:
        /*0028*/ 	.byte	0x04, 0x17
        /*002a*/ 	.short	(.L_108 - .L_107)
.L_107:
        /*002c*/ 	.word	0x00000000
        /*0030*/ 	.short	0x0002
        /*0032*/ 	.short	0x0010
        /*0034*/ 	.byte	0x00, 0xf5, 0x21, 0x00


	//----- nvinfo : EIATTR_KPARAM_INFO
	.align		4
.L_108:
        /*0038*/ 	.byte	0x04, 0x17
        /*003a*/ 	.short	(.L_110 - .L_109)
.L_109:
        /*003c*/ 	.word	0x00000000
        /*0040*/ 	.short	0x0001
        /*0042*/ 	.short	0x0008
        /*0044*/ 	.byte	0x00, 0xf5, 0x21, 0x00


	//----- nvinfo : EIATTR_KPARAM_INFO
	.align		4
.L_110:
        /*0048*/ 	.byte	0x04, 0x17
        /*004a*/ 	.short	(.L_112 - .L_111)
.L_111:
        /*004c*/ 	.word	0x00000000
        /*0050*/ 	.short	0x0000
        /*0052*/ 	.short	0x0000
        /*0054*/ 	.byte	0x00, 0xf5, 0x21, 0x00


	//----- nvinfo : EIATTR_SPARSE_MMA_MASK
	.align		4
.L_112:
        /*0058*/ 	.byte	0x03, 0x50
        /*005a*/ 	.short	0x0000


	//----- nvinfo : EIATTR_MAXREG_COUNT
	.align		4
        /*005c*/ 	.byte	0x03, 0x1b
        /*005e*/ 	.short	0x00ff


	//----- nvinfo : EIATTR_MERCURY_ISA_VERSION
	.align		4
        /*0060*/ 	.byte	0x03, 0x5f
        /*0062*/ 	.short	0x0101


	//----- nvinfo : EIATTR_VRC_CTA_INIT_COUNT
	.align		4
        /*0064*/ 	.byte	0x02, 0x4a
	.zero		1
	.zero		1


	//----- nvinfo : EIATTR_EXIT_INSTR_OFFSETS
	.align		4
        /*0068*/ 	.byte	0x04, 0x1c
        /*006a*/ 	.short	(.L_114 - .L_113)


	//   ....[0]....
.L_113:
        /*006c*/ 	.word	0x00000070


	//   ....[1]....
        /*0070*/ 	.word	0x000001b0


	//   ....[2]....
        /*0074*/ 	.word	0x00000380


	//   ....[3]....
        /*0078*/ 	.word	0x00000540


	//   ....[4]....
        /*007c*/ 	.word	0x000006d0


	//   ....[5]....
        /*0080*/ 	.word	0x00000880


	//----- nvinfo : EIATTR_CRS_STACK_SIZE
	.align		4
.L_114:
        /*0084*/ 	.byte	0x04, 0x1e
        /*0086*/ 	.short	(.L_116 - .L_115)
.L_115:
        /*0088*/ 	.word	0x00000000


	//----- nvinfo : EIATTR_CBANK_PARAM_SIZE
	.align		4
.L_116:
        /*008c*/ 	.byte	0x03, 0x19
        /*008e*/ 	.short	0x0020


	//----- nvinfo : EIATTR_PARAM_CBANK
	.align		4
        /*0090*/ 	.byte	0x04, 0x0a
        /*0092*/ 	.short	(.L_118 - .L_117)
	.align		4
.L_117:
        /*0094*/ 	.word	index@(.nv.constant0._Z19MultiplySpMatVecGPUPdS_S_ii)
        /*0098*/ 	.short	0x0380
        /*009a*/ 	.short	0x0020


	//----- nvinfo : EIATTR_SW_WAR
	.align		4
.L_118:
        /*009c*/ 	.byte	0x04, 0x36
        /*009e*/ 	.short	(.L_120 - .L_119)
.L_119:
        /*00a0*/ 	.word	0x00000008
.L_120:


//--------------------- .nv.callgraph             --------------------------
	.section	.nv.callgraph,"",@"SHT_CUDA_CALLGRAPH"
	.align	4
	.sectionentsize	8
	.align		4
        /*0000*/ 	.word	0x00000000
	.align		4
        /*0004*/ 	.word	0xffffffff
	.align		4
        /*0008*/ 	.word	index@(_Z10MyPrintGPUPdi)
	.align		4
        /*000c*/ 	.word	index@(vprintf)
	.align		4
        /*0010*/ 	.word	0x00000000
	.align		4
        /*0014*/ 	.word	0xfffffffe
	.align		4
        /*0018*/ 	.word	0x00000000
	.align		4
        /*001c*/ 	.word	0xfffffffd
	.align		4
        /*0020*/ 	.word	0x00000000
	.align		4
        /*0024*/ 	.word	0xfffffffc


//--------------------- .nv.constant4             --------------------------
	.section	.nv.constant4,"a",@progbits
	.align	8
	.align		8
.nv.constant4:
        /*0000*/ 	.dword	vprintf
	.align		8
        /*0008*/ 	.dword	$str


//--------------------- .text._Z10MyPrintGPUPdi   --------------------------
	.section	.text._Z10MyPrintGPUPdi,"ax",@progbits
	.align	128
        .global         _Z10MyPrintGPUPdi
        .type           _Z10MyPrintGPUPdi,@function
        .size           _Z10MyPrintGPUPdi,(.L_x_50 - _Z10MyPrintGPUPdi)
        .other          _Z10MyPrintGPUPdi,@"STO_CUDA_ENTRY STV_DEFAULT"
_Z10MyPrintGPUPdi:
.text._Z10MyPrintGPUPdi:
[----:B------:R-:W0:Y:S08]  /*0000*/  LDC R1, c[0x0][0x37c] ;  /* 0x0000df00ff017b82 */ /* 0x000e300000000800 */
[----:B------:R-:W1:Y:S01]  /*0010*/  LDC R0, c[0x0][0x388] ;  /* 0x0000e200ff007b82 */ /* 0x000e620000000800 */
[----:B------:R-:W2:Y:S01]  /*0020*/  LDCU UR4, c[0x0][0x2f8] ;  /* 0x00005f00ff0477ac */ /* 0x000ea20008000800 */
[----:B0-----:R-:W-:Y:S01]  /*0030*/  VIADD R1, R1, 0xfffffff8 ;  /* 0xfffffff801017836 */ /* 0x001fe20000000000 */
[----:B------:R-:W0:Y:S04]  /*0040*/  LDCU UR5, c[0x0][0x2fc] ;  /* 0x00005f80ff0577ac */ /* 0x000e280008000800 */
[----:B--2---:R-:W-:-:S02]  /*0050*/  IADD3 R18, P0, PT, R1, UR4, RZ ;  /* 0x0000000401127c10 */ /* 0x004fc4000ff1e0ff */
[----:B-1----:R-:W-:-:S13]  /*0060*/  ISETP.GE.AND P1, PT, R0, 0x1, PT ;  /* 0x000000010000780c */ /* 0x002fda0003f26270 */
[----:B0-----:R-:W-:Y:S05]  /*0070*/  @!P1 EXIT ;  /* 0x000000000000994d */ /* 0x001fea0003800000 */
[C---:B------:R-:W-:Y:S01]  /*0080*/  ISETP.GE.U32.AND P1, PT, R0.reuse, 0x10, PT ;  /* 0x000000100000780c */ /* 0x040fe20003f26070 */
[----:B------:R-:W0:Y:S01]  /*0090*/  LDCU.64 UR36, c[0x0][0x358] ;  /* 0x00006b00ff2477ac */ /* 0x000e220008000a00 */
[----:B------:R-:W-:Y:S01]  /*00a0*/  IMAD.X R2, RZ, RZ, UR5, P0 ;  /* 0x00000005ff027e24 */ /* 0x000fe200080e06ff */
[----:B------:R-:W-:Y:S01]  /*00b0*/  LOP3.LUT R24, R0, 0xf, RZ, 0xc0, !PT ;  /* 0x0000000f00187812 */ /* 0x000fe200078ec0ff */
[----:B------:R-:W-:-:S09]  /*00c0*/  IMAD.MOV.U32 R19, RZ, RZ, RZ ;  /* 0x000000ffff137224 */ /* 0x000fd200078e00ff */
[----:B------:R-:W-:Y:S05]  /*00d0*/  @!P1 BRA `(.L_x_0) ;  /* 0x0000000800c49947 */ /* 0x000fea0003800000 */
[----:B------:R-:W1:Y:S01]  /*00e0*/  LDCU.64 UR4, c[0x0][0x380] ;  /* 0x00007000ff0477ac */ /* 0x000e620008000a00 */
[----:B------:R-:W-:Y:S01]  /*00f0*/  LOP3.LUT R19, R0, 0x7ffffff0, RZ, 0xc0, !PT ;  /* 0x7ffffff000137812 */ /* 0x000fe200078ec0ff */
[----:B------:R-:W-:Y:S03]  /*0100*/  BSSY.RECONVERGENT B6, `(.L_x_0) ;  /* 0x00000ae000067945 */ /* 0x000fe60003800200 */
[----:B------:R-:W-:Y:S01]  /*0110*/  IADD3 R23, PT, PT, -R19, RZ, RZ ;  /* 0x000000ff13177210 */ /* 0x000fe20007ffe1ff */
[----:B-1----:R-:W-:-:S04]  /*0120*/  UIADD3 UR4, UP0, UPT, UR4, 0x40, URZ ;  /* 0x0000004004047890 */ /* 0x002fc8000ff1e0ff */
[----:B------:R-:W-:Y:S02]  /*0130*/  UIADD3.X UR5, UPT, UPT, URZ, UR5, URZ, UP0, !UPT ;  /* 0x00000005ff057290 */ /* 0x000fe400087fe4ff */
[----:B------:R-:W-:-:S04]  /*0140*/  IMAD.U32 R16, RZ, RZ, UR4 ;  /* 0x00000004ff107e24 */ /* 0x000fc8000f8e00ff */
[----:B------:R-:W-:-:S07]  /*0150*/  IMAD.U32 R17, RZ, RZ, UR5 ;  /* 0x00000005ff117e24 */ /* 0x000fce000f8e00ff */
.L_x_17:
[----:B0-----:R-:W2:Y:S01]  /*0160*/  LDG.E.64 R10, desc[UR36][R16.64+-0x40] ;  /* 0xffffc024100a7981 */ /* 0x001ea2000c1e1b00 */
[----:B------:R-:W-:Y:S01]  /*0170*/  MOV R22, 0x0 ;  /* 0x0000000000167802 */ /* 0x000fe20000000f00 */
[----:B------:R-:W0:Y:S01]  /*0180*/  LDCU.64 UR4, c[0x4][0x8] ;  /* 0x01000100ff0477ac */ /* 0x000e220008000a00 */
[----:B------:R-:W-:Y:S02]  /*0190*/  VIADD R23, R23, 0x10 ;  /* 0x0000001017177836 */ /* 0x000fe40000000000 */
[----:B------:R1:W3:Y:S01]  /*01a0*/  LDC.64 R8, c[0x4][R22] ;  /* 0x0100000016087b82 */ /* 0x0002e20000000a00 */
[----:B------:R-:W-:Y:S02]  /*01b0*/  IMAD.MOV.U32 R6, RZ, RZ, R18 ;  /* 0x000000ffff067224 */ /* 0x000fe400078e0012 */
[----:B------:R-:W-:Y:S01]  /*01c0*/  ISETP.NE.AND P0, PT, R23, RZ, PT ;  /* 0x000000ff1700720c */ /* 0x000fe20003f05270 */
[----:B------:R-:W-:-:S03]  /*01d0*/  IMAD.MOV.U32 R7, RZ, RZ, R2 ;  /* 0x000000ffff077224 */ /* 0x000fc600078e0002 */
[----:B------:R-:W-:Y:S02]  /*01e0*/  P2R R25, PR, RZ, 0x1 ;  /* 0x00000001ff197803 */ /* 0x000fe40000000000 */
[----:B0-----:R-:W-:Y:S01]  /*01f0*/  MOV R4, UR4 ;  /* 0x0000000400047c02 */ /* 0x001fe20008000f00 */
[----:B------:R-:W-:Y:S01]  /*0200*/  IMAD.U32 R5, RZ, RZ, UR5 ;  /* 0x00000005ff057e24 */ /* 0x000fe2000f8e00ff */
[----:B--23--:R1:W-:Y:S06]  /*0210*/  STL.64 [R1], R10 ;  /* 0x0000000a01007387 */ /* 0x00c3ec0000100a00 */
[----:B------:R-:W-:-:S07]  /*0220*/  LEPC R20, `(.L_x_1) ;  /* 0x000000001014794e */ /* 0x000fce0000000000 */
[----:B-1----:R-:W-:Y:S05]  /*0230*/  CALL.ABS.NOINC R8 ;  /* 0x0000000008007343 */ /* 0x002fea0003c00000 */
.L_x_1:
[----:B------:R-:W2:Y:S01]  /*0240*/  LDG.E.64 R10, desc[UR36][R16.64+-0x38] ;  /* 0xffffc824100a7981 */ /* 0x000ea2000c1e1b00 */
[----:B------:R0:W1:Y:S01]  /*0250*/  LDC.64 R8, c[0x4][R22] ;  /* 0x0100000016087b82 */ /* 0x0000620000000a00 */
[----:B------:R-:W3:Y:S01]  /*0260*/  LDCU.64 UR4, c[0x4][0x8] ;  /* 0x01000100ff0477ac */ /* 0x000ee20008000a00 */
[----:B------:R-:W-:Y:S02]  /*0270*/  IMAD.MOV.U32 R6, RZ, RZ, R18 ;  /* 0x000000ffff067224 */ /* 0x000fe400078e0012 */
[----:B------:R-:W-:Y:S01]  /*0280*/  IMAD.MOV.U32 R7, RZ, RZ, R2 ;  /* 0x000000ffff077224 */ /* 0x000fe200078e0002 */
[----:B---3--:R-:W-:Y:S01]  /*0290*/  MOV R4, UR4 ;  /* 0x0000000400047c02 */ /* 0x008fe20008000f00 */
[----:B------:R-:W-:Y:S01]  /*02a0*/  IMAD.U32 R5, RZ, RZ, UR5 ;  /* 0x00000005ff057e24 */ /* 0x000fe2000f8e00ff */
[----:B-12---:R0:W-:Y:S06]  /*02b0*/  STL.64 [R1], R10 ;  /* 0x0000000a01007387 */ /* 0x0061ec0000100a00 */
[----:B------:R-:W-:-:S07]  /*02c0*/  LEPC R20, `(.L_x_2) ;  /* 0x000000001014794e */ /* 0x000fce0000000000 */
[----:B0-----:R-:W-:Y:S05]  /*02d0*/  CALL.ABS.NOINC R8 ;  /* 0x0000000008007343 */ /* 0x001fea0003c00000 */
.L_x_2:
[----:B------:R-:W2:Y:S01]  /*02e0*/  LDG.E.64 R10, desc[UR36][R16.64+-0x30] ;  /* 0xffffd024100a7981 */ /* 0x000ea2000c1e1b00 */
[----:B------:R0:W1:Y:S01]  /*02f0*/  LDC.64 R8, c[0x4][R22] ;  /* 0x0100000016087b82 */ /* 0x0000620000000a00 */
[----:B------:R-:W3:Y:S01]  /*0300*/  LDCU.64 UR4, c[0x4][0x8] ;  /* 0x01000100ff0477ac */ /* 0x000ee20008000a00 */
[----:B------:R-:W-:Y:S01]  /*0310*/  IMAD.MOV.U32 R6, RZ, RZ, R18 ;  /* 0x000000ffff067224 */ /* 0x000fe200078e0012 */
[----:B------:R-:W-:Y:S02]  /*0320*/  MOV R7, R2 ;  /* 0x0000000200077202 */ /* 0x000fe40000000f00 */
[----:B---3--:R-:W-:Y:S01]  /*0330*/  MOV R4, UR4 ;  /* 0x0000000400047c02 */ /* 0x008fe20008000f00 */
[----:B------:R-:W-:Y:S01]  /*0340*/  IMAD.U32 R5, RZ, RZ, UR5 ;  /* 0x00000005ff057e24 */ /* 0x000fe2000f8e00ff */
[----:B-12---:R0:W-:Y:S06]  /*0350*/  STL.64 [R1], R10 ;  /* 0x0000000a01007387 */ /* 0x0061ec0000100a00 */
[----:B------:R-:W-:-:S07]  /*0360*/  LEPC R20, `(.L_x_3) ;  /* 0x000000001014794e */ /* 0x000fce0000000000 */
[----:B0-----:R-:W-:Y:S05]  /*0370*/  CALL.ABS.NOINC R8 ;  /* 0x0000000008007343 */ /* 0x001fea0003c00000 */
.L_x_3:
[----:B------:R-:W2:Y:S01]  /*0380*/  LDG.E.64 R10, desc[UR36][R16.64+-0x28] ;  /* 0xffffd824100a7981 */ /* 0x000ea2000c1e1b00 */
[----:B------:R0:W1:Y:S01]  /*0390*/  LDC.64 R8, c[0x4][R22] ;  /* 0x0100000016087b82 */ /* 0x0000620000000a00 */
[----:B------:R-:W3:Y:S01]  /*03a0*/  LDCU.64 UR4, c[0x4][0x8] ;  /* 0x01000100ff0477ac */ /* 0x000ee20008000a00 */
[----:B------:R-:W-:Y:S01]  /*03b0*/  MOV R6, R18 ;  /* 0x0000001200067202 */ /* 0x000fe20000000f00 */
[----:B------:R-:W-:Y:S02]  /*03c0*/  IMAD.MOV.U32 R7, RZ, RZ, R2 ;  /* 0x000000ffff077224 */ /* 0x000fe400078e0002 */
[----:B---3--:R-:W-:Y:S02]  /*03d0*/  IMAD.U32 R4, RZ, RZ, UR4 ;  /* 0x00000004ff047e24 */ /* 0x008fe4000f8e00ff */
[----:B------:R-:W-:Y:S01]  /*03e0*/  IMAD.U32 R5, RZ, RZ, UR5 ;  /* 0x00000005ff057e24 */ /* 0x000fe2000f8e00ff */
[----:B-12---:R0:W-:Y:S06]  /*03f0*/  STL.64 [R1], R10 ;  /* 0x0000000a01007387 */ /* 0x0061ec0000100a00 */
[----:B------:R-:W-:-:S07]  /*0400*/  LEPC R20, `(.L_x_4) ;  /* 0x000000001014794e */ /* 0x000fce0000000000 */
[----:B0-----:R-:W-:Y:S05]  /*0410*/  CALL.ABS.NOINC R8 ;  /* 0x0000000008007343 */ /* 0x001fea0003c00000 */
.L_x_4:
[----:B------:R-:W2:Y:S01]  /*0420*/  LDG.E.64 R10, desc[UR36][R16.64+-0x20] ;  /* 0xffffe024100a7981 */ /* 0x000ea2000c1e1b00 */
[----:B------:R0:W1:Y:S01]  /*0430*/  LDC.64 R8, c[0x4][R22] ;  /* 0x0100000016087b82 */ /* 0x0000620000000a00 */
[----:B------:R-:W3:Y:S01]  /*0440*/  LDCU.64 UR4, c[0x4][0x8] ;  /* 0x01000100ff0477ac */ /* 0x000ee20008000a00 */
[----:B------:R-:W-:Y:S02]  /*0450*/  IMAD.MOV.U32 R6, RZ, RZ, R18 ;  /* 0x000000ffff067224 */ /* 0x000fe400078e0012 */
[----:B------:R-:W-:Y:S02]  /*0460*/  IMAD.MOV.U32 R7, RZ, RZ, R2 ;  /* 0x000000ffff077224 */ /* 0x000fe400078e0002 */
[----:B---3--:R-:W-:Y:S01]  /*0470*/  IMAD.U32 R4, RZ, RZ, UR4 ;  /* 0x00000004ff047e24 */ /* 0x008fe2000f8e00ff */
[----:B------:R-:W-:Y:S01]  /*0480*/  MOV R5, UR5 ;  /* 0x0000000500057c02 */ /* 0x000fe20008000f00 */
[----:B-12---:R0:W-:Y:S06]  /*0490*/  STL.64 [R1], R10 ;  /* 0x0000000a01007387 */ /* 0x0061ec0000100a00 */
[----:B------:R-:W-:-:S07]  /*04a0*/  LEPC R20, `(.L_x_5) ;  /* 0x000000001014794e */ /* 0x000fce0000000000 */
[----:B0-----:R-:W-:Y:S05]  /*04b0*/  CALL.ABS.NOINC R8 ;  /* 0x0000000008007343 */ /* 0x001fea0003c00000 */
.L_x_5:
        /* <DEDUP_REMOVED lines=10> */
.L_x_6:
        /* <DEDUP_REMOVED lines=10> */
.L_x_7:
        /* <DEDUP_REMOVED lines=10> */
.L_x_8:
        /* <DEDUP_REMOVED lines=10> */
.L_x_9:
        /* <DEDUP_REMOVED lines=10> */
.L_x_10:
        /* <DEDUP_REMOVED lines=10> */
.L_x_11:
        /* <DEDUP_REMOVED lines=10> */
.L_x_12:
        /* <DEDUP_REMOVED lines=10> */
.L_x_13:
        /* <DEDUP_REMOVED lines=10> */
.L_x_14:
        /* <DEDUP_REMOVED lines=10> */
.L_x_15:
        /* <DEDUP_REMOVED lines=10> */
.L_x_16:
[----:B------:R-:W-:Y:S02]  /*0ba0*/  ISETP.NE.AND P6, PT, R25, RZ, PT ;  /* 0x000000ff1900720c */ /* 0x000fe40003fc5270 */
[----:B------:R-:W-:-:S05]  /*0bb0*/  IADD3 R16, P0, PT, R16, 0x80, RZ ;  /* 0x0000008010107810 */ /* 0x000fca0007f1e0ff */
[----:B------:R-:W-:-:S06]  /*0bc0*/  IMAD.X R17, RZ, RZ, R17, P0 ;  /* 0x000000ffff117224 */ /* 0x000fcc00000e0611 */
[----:B------:R-:W-:Y:S05]  /*0bd0*/  @P6 BRA `(.L_x_17) ;  /* 0xfffffff400606947 */ /* 0x000fea000383ffff */
[----:B------:R-:W-:Y:S05]  /*0be0*/  BSYNC.RECONVERGENT B6 ;  /* 0x0000000000067941 */ /* 0x000fea0003800200 */
.L_x_0:
[----:B------:R-:W-:-:S13]  /*0bf0*/  ISETP.NE.AND P0, PT, R24, RZ, PT ;  /* 0x000000ff1800720c */ /* 0x000fda0003f05270 */
[----:B0-----:R-:W-:Y:S05]  /*0c00*/  @!P0 EXIT ;  /* 0x000000000000894d */ /* 0x001fea0003800000 */
[----:B------:R-:W0:Y:S01]  /*0c10*/  LDC R23, c[0x0][0x388] ;  /* 0x0000e200ff177b82 */ /* 0x000e220000000800 */
[----:B------:R-:W-:Y:S02]  /*0c20*/  ISETP.GE.U32.AND P0, PT, R24, 0x8, PT ;  /* 0x000000081800780c */ /* 0x000fe40003f06070 */
[----:B0-----:R-:W-:-:S11]  /*0c30*/  LOP3.LUT R23, R23, 0x7, RZ, 0xc0, !PT ;  /* 0x0000000717177812 */ /* 0x001fd600078ec0ff */
[----:B------:R-:W-:Y:S05]  /*0c40*/  @!P0 BRA `(.L_x_18) ;  /* 0x0000000400508947 */ /* 0x000fea0003800000 */
[----:B------:R-:W0:Y:S01]  /*0c50*/  LDC.64 R16, c[0x0][0x380] ;  /* 0x0000e000ff107b82 */ /* 0x000e220000000a00 */
[----:B------:R-:W-:Y:S01]  /*0c60*/  MOV R22, 0x0 ;  /* 0x0000000000167802 */ /* 0x000fe20000000f00 */
[----:B------:R-:W1:Y:S01]  /*0c70*/  LDCU.64 UR4, c[0x4][0x8] ;  /* 0x01000100ff0477ac */ /* 0x000e620008000a00 */
[----:B0-----:R-:W-:-:S05]  /*0c80*/  IMAD.WIDE.U32 R16, R19, 0x8, R16 ;  /* 0x0000000813107825 */ /* 0x001fca00078e0010 */
[----:B------:R-:W2:Y:S01]  /*0c90*/  LDG.E.64 R10, desc[UR36][R16.64] ;  /* 0x00000024100a7981 */ /* 0x000ea2000c1e1b00 */
[----:B------:R0:W3:Y:S01]  /*0ca0*/  LDC.64 R8, c[0x4][R22] ;  /* 0x0100000016087b82 */ /* 0x0000e20000000a00 */
[----:B-1----:R-:W-:Y:S01]  /*0cb0*/  MOV R4, UR4 ;  /* 0x0000000400047c02 */ /* 0x002fe20008000f00 */
[----:B------:R-:W-:Y:S01]  /*0cc0*/  IMAD.U32 R5, RZ, RZ, UR5 ;  /* 0x00000005ff057e24 */ /* 0x000fe2000f8e00ff */
[----:B------:R-:W-:Y:S01]  /*0cd0*/  MOV R7, R2 ;  /* 0x0000000200077202 */ /* 0x000fe20000000f00 */
[----:B------:R-:W-:Y:S01]  /*0ce0*/  IMAD.MOV.U32 R6, RZ, RZ, R18 ;  /* 0x000000ffff067224 */ /* 0x000fe200078e0012 */
[----:B--23--:R0:W-:Y:S06]  /*0cf0*/  STL.64 [R1], R10 ;  /* 0x0000000a01007387 */ /* 0x00c1ec0000100a00 */
[----:B------:R-:W-:-:S07]  /*0d00*/  LEPC R20, `(.L_x_19) ;  /* 0x000000001014794e */ /* 0x000fce0000000000 */
[----:B0-----:R-:W-:Y:S05]  /*0d10*/  CALL.ABS.NOINC R8 ;  /* 0x0000000008007343 */ /* 0x001fea0003c00000 */
.L_x_19:
        /* <DEDUP_REMOVED lines=10> */
.L_x_20:
        /* <DEDUP_REMOVED lines=10> */
.L_x_21:
        /* <DEDUP_REMOVED lines=10> */
.L_x_22:
        /* <DEDUP_REMOVED lines=10> */
.L_x_23:
        /* <DEDUP_REMOVED lines=10> */
.L_x_24:
        /* <DEDUP_REMOVED lines=10> */
.L_x_25:
        /* <DEDUP_REMOVED lines=10> */
.L_x_26:
[----:B------:R-:W-:-:S07]  /*1180*/  VIADD R19, R19, 0x8 ;  /* 0x0000000813137836 */ /* 0x000fce0000000000 */
.L_x_18:
[----:B------:R-:W-:-:S13]  /*1190*/  ISETP.NE.AND P0, PT, R23, RZ, PT ;  /* 0x000000ff1700720c */ /* 0x000fda0003f05270 */
[----:B------:R-:W-:Y:S05]  /*11a0*/  @!P0 EXIT ;  /* 0x000000000000894d */ /* 0x000fea0003800000 */
        /* <DEDUP_REMOVED lines=17> */
.L_x_28:
        /* <DEDUP_REMOVED lines=10> */
.L_x_29:
        /* <DEDUP_REMOVED lines=10> */
.L_x_30:
        /* <DEDUP_REMOVED lines=10> */
.L_x_31:
[----:B------:R-:W-:-:S07]  /*14a0*/  VIADD R19, R19, 0x4 ;  /* 0x0000000413137836 */ /* 0x000fce0000000000 */
.L_x_27:
[----:B------:R-:W-:-:S13]  /*14b0*/  ISETP.NE.AND P0, PT, R23, RZ, PT ;  /* 0x000000ff1700720c */ /* 0x000fda0003f05270 */
[----:B------:R-:W-:Y:S05]  /*14c0*/  @!P0 EXIT ;  /* 0x000000000000894d */ /* 0x000fea0003800000 */
[----:B------:R-:W0:Y:S01]  /*14d0*/  LDC.64 R16, c[0x0][0x380] ;  /* 0x0000e000ff107b82 */ /* 0x000e220000000a00 */
[----:B------:R-:W-:Y:S02]  /*14e0*/  IMAD.MOV R23, RZ, RZ, -R23 ;  /* 0x000000ffff177224 */ /* 0x000fe400078e0a17 */
[----:B0-----:R-:W-:-:S07]  /*14f0*/  IMAD.WIDE.U32 R16, R19, 0x8, R16 ;  /* 0x0000000813107825 */ /* 0x001fce00078e0010 */
.L_x_33:
[----:B------:R-:W-:Y:S01]  /*1500*/  MOV R10, R16 ;  /* 0x00000010000a7202 */ /* 0x000fe20000000f00 */
[----:B------:R-:W-:Y:S01]  /*1510*/  IMAD.MOV.U32 R11, RZ, RZ, R17 ;  /* 0x000000ffff0b7224 */ /* 0x000fe200078e0011 */
[----:B------:R-:W-:Y:S01]  /*1520*/  MOV R8, 0x0 ;  /* 0x0000000000087802 */ /* 0x000fe20000000f00 */
[----:B------:R-:W0:Y:S04]  /*1530*/  LDCU.64 UR4, c[0x4][0x8] ;  /* 0x01000100ff0477ac */ /* 0x000e280008000a00 */
[----:B------:R-:W2:Y:S01]  /*1540*/  LDG.E.64 R10, desc[UR36][R10.64] ;  /* 0x000000240a0a7981 */ /* 0x000ea2000c1e1b00 */
[----:B------:R-:W1:Y:S01]  /*1550*/  LDC.64 R8, c[0x4][R8] ;  /* 0x0100000008087b82 */ /* 0x000e620000000a00 */
[----:B------:R-:W-:Y:S01]  /*1560*/  VIADD R23, R23, 0x1 ;  /* 0x0000000117177836 */ /* 0x000fe20000000000 */
[----:B------:R-:W-:Y:S01]  /*1570*/  MOV R7, R2 ;  /* 0x0000000200077202 */ /* 0x000fe20000000f00 */
[----:B------:R-:W-:-:S03]  /*1580*/  IMAD.MOV.U32 R6, RZ, RZ, R18 ;  /* 0x000000ffff067224 */ /* 0x000fc600078e0012 */
[----:B------:R-:W-:-:S04]  /*1590*/  ISETP.NE.AND P0, PT, R23, RZ, PT ;  /* 0x000000ff1700720c */ /* 0x000fc80003f05270 */
[----:B------:R-:W-:Y:S02]  /*15a0*/  P2R R19, PR, RZ, 0x1 ;  /* 0x00000001ff137803 */ /* 0x000fe40000000000 */
[----:B0-----:R-:W-:Y:S01]  /*15b0*/  MOV R4, UR4 ;  /* 0x0000000400047c02 */ /* 0x001fe20008000f00 */
[----:B------:R-:W-:Y:S01]  /*15c0*/  IMAD.U32 R5, RZ, RZ, UR5 ;  /* 0x00000005ff057e24 */ /* 0x000fe2000f8e00ff */
[----:B-12---:R0:W-:Y:S06]  /*15d0*/  STL.64 [R1], R10 ;  /* 0x0000000a01007387 */ /* 0x0061ec0000100a00 */
[----:B------:R-:W-:-:S07]  /*15e0*/  LEPC R20, `(.L_x_32) ;  /* 0x000000001014794e */ /* 0x000fce0000000000 */
[----:B0-----:R-:W-:Y:S05]  /*15f0*/  CALL.ABS.NOINC R8 ;  /* 0x0000000008007343 */ /* 0x001fea0003c00000 */
.L_x_32:
[----:B------:R-:W-:Y:S02]  /*1600*/  ISETP.NE.AND P6, PT, R19, RZ, PT ;  /* 0x000000ff1300720c */ /* 0x000fe40003fc5270 */
[----:B------:R-:W-:-:S05]  /*1610*/  IADD3 R16, P0, PT, R16, 0x8, RZ ;  /* 0x0000000810107810 */ /* 0x000fca0007f1e0ff */
[----:B------:R-:W-:-:S06]  /*1620*/  IMAD.X R17, RZ, RZ, R17, P0 ;  /* 0x000000ffff117224 */ /* 0x000fcc00000e0611 */
[----:B------:R-:W-:Y:S05]  /*1630*/  @P6 BRA `(.L_x_33) ;  /* 0xfffffffc00b06947 */ /* 0x000fea000383ffff */
[----:B------:R-:W-:Y:S05]  /*1640*/  EXIT ;  /* 0x000000000000794d */ /* 0x000fea0003800000 */
.L_x_34:
[----:B------:R-:W-:-:S00]  /*1650*/  BRA `(.L_x_34) ;  /* 0xfffffffc00fc7947 */ /* 0x000fc0000383ffff */
[----:B------:R-:W-:-:S00]  /*1660*/  NOP ;  /* 0x0000000000007918 */ /* 0x000fc00000000000 */
        /* <DEDUP_REMOVED lines=9> */
.L_x_50:


//--------------------- .text._Z12DivideScalarPdS_S_ --------------------------
	.section	.text._Z12DivideScalarPdS_S_,"ax",@progbits
	.align	128
        .global         _Z12DivideScalarPdS_S_
        .type           _Z12DivideScalarPdS_S_,@function
        .size           _Z12DivideScalarPdS_S_,(.L_x_49 - _Z12DivideScalarPdS_S_)
        .other          _Z12DivideScalarPdS_S_,@"STO_CUDA_ENTRY STV_DEFAULT"
_Z12DivideScalarPdS_S_:
.text._Z12DivideScalarPdS_S_:
[----:B------:R-:W-:Y:S08]  /*0000*/  LDC R1, c[0x0][0x37c] ;  /* 0x0000df00ff017b82 */ /* 0x000ff00000000800 */
[----:B------:R-:W0:Y:S01]  /*0010*/  LDC.64 R6, c[0x0][0x390] ;  /* 0x0000e400ff067b82 */ /* 0x000e220000000a00 */
[----:B------:R-:W0:Y:S02]  /*0020*/  LDCU.64 UR4, c[0x0][0x358] ;  /* 0x00006b00ff0477ac */ /* 0x000e240008000a00 */
[----:B0-----:R-:W2:Y:S05]  /*0030*/  LDG.E.64 R6, desc[UR4][R6.64] ;  /* 0x0000000406067981 */ /* 0x001eaa000c1e1b00 */
[----:B------:R-:W0:Y:S02]  /*0040*/  LDC.64 R4, c[0x0][0x388] ;  /* 0x0000e200ff047b82 */ /* 0x000e240000000a00 */
[----:B0-----:R-:W3:Y:S01]  /*0050*/  LDG.E.64 R4, desc[UR4][R4.64] ;  /* 0x0000000404047981 */ /* 0x001ee2000c1e1b00 */
[----:B------:R-:W-:Y:S01]  /*0060*/  IMAD.MOV.U32 R2, RZ, RZ, 0x1 ;  /* 0x00000001ff027424 */ /* 0x000fe200078e00ff */
[----:B--2---:R-:W0:Y:S05]  /*0070*/  MUFU.RCP64H R3, R7 ;  /* 0x0000000700037308 */ /* 0x004e2a0000001800 */
[----:B0-----:R-:W-:-:S08]  /*0080*/  DFMA R8, -R6, R2, 1 ;  /* 0x3ff000000608742b */ /* 0x001fd00000000102 */
[----:B------:R-:W-:Y:S01]  /*0090*/  DFMA R8, R8, R8, R8 ;  /* 0x000000080808722b */ /* 0x000fe20000000008 */
[----:B---3--:R-:W-:-:S07]  /*00a0*/  FSETP.GEU.AND P1, PT, |R5|, 6.5827683646048100446e-37, PT ;  /* 0x036000000500780b */ /* 0x008fce0003f2e200 */
[----:B------:R-:W-:-:S08]  /*00b0*/  DFMA R8, R2, R8, R2 ;  /* 0x000000080208722b */ /* 0x000fd00000000002 */
[----:B------:R-:W-:-:S08]  /*00c0*/  DFMA R2, -R6, R8, 1 ;  /* 0x3ff000000602742b */ /* 0x000fd00000000108 */
[----:B------:R-:W-:-:S08]  /*00d0*/  DFMA R2, R8, R2, R8 ;  /* 0x000000020802722b */ /* 0x000fd00000000008 */
[----:B------:R-:W-:-:S08]  /*00e0*/  DMUL R8, R4, R2 ;  /* 0x0000000204087228 */ /* 0x000fd00000000000 */
[----:B------:R-:W-:-:S08]  /*00f0*/  DFMA R10, -R6, R8, R4 ;  /* 0x00000008060a722b */ /* 0x000fd00000000104 */
[----:B------:R-:W-:-:S10]  /*0100*/  DFMA R2, R2, R10, R8 ;  /* 0x0000000a0202722b */ /* 0x000fd40000000008 */
[----:B------:R-:W-:-:S05]  /*0110*/  FFMA R0, RZ, R7, R3 ;  /* 0x00000007ff007223 */ /* 0x000fca0000000003 */
[----:B------:R-:W-:-:S13]  /*0120*/  FSETP.GT.AND P0, PT, |R0|, 1.469367938527859385e-39, PT ;  /* 0x001000000000780b */ /* 0x000fda0003f04200 */
[----:B------:R-:W-:Y:S05]  /*0130*/  @P0 BRA P1, `(.L_x_35) ;  /* 0x0000000000100947 */ /* 0x000fea0000800000 */
[----:B------:R-:W-:-:S07]  /*0140*/  MOV R0, 0x160 ;  /* 0x0000016000007802 */ /* 0x000fce0000000f00 */
[----:B------:R-:W-:Y:S05]  /*0150*/  CALL.REL.NOINC `($__internal_0_$__cuda_sm20_div_rn_f64_full) ;  /* 0x0000000000147944 */ /* 0x000fea0003c00000 */
[----:B------:R-:W-:Y:S02]  /*0160*/  IMAD.MOV.U32 R2, RZ, RZ, R12 ;  /* 0x000000ffff027224 */ /* 0x000fe400078e000c */
[----:B------:R-:W-:-:S07]  /*0170*/  IMAD.MOV.U32 R3, RZ, RZ, R13 ;  /* 0x000000ffff037224 */ /* 0x000fce00078e000d */
.L_x_35:
[----:B------:R-:W0:Y:S02]  /*0180*/  LDC.64 R4, c[0x0][0x380] ;  /* 0x0000e000ff047b82 */ /* 0x000e240000000a00 */
[----:B0-----:R-:W-:Y:S01]  /*0190*/  STG.E.64 desc[UR4][R4.64], R2 ;  /* 0x0000000204007986 */ /* 0x001fe2000c101b04 */
[----:B------:R-:W-:Y:S05]  /*01a0*/  EXIT ;  /* 0x000000000000794d */ /* 0x000fea0003800000 */
        .weak           $__internal_0_$__cuda_sm20_div_rn_f64_full
        .type           $__internal_0_$__cuda_sm20_div_rn_f64_full,@function
        .size           $__internal_0_$__cuda_sm20_div_rn_f64_full,(.L_x_49 - $__internal_0_$__cuda_sm20_div_rn_f64_full)
$__internal_0_$__cuda_sm20_div_rn_f64_full:
[C---:B------:R-:W-:Y:S01]  /*01b0*/  FSETP.GEU.AND P0, PT, |R7|.reuse, 1.469367938527859385e-39, PT ;  /* 0x001000000700780b */ /* 0x040fe20003f0e200 */
[----:B------:R-:W-:Y:S01]  /*01c0*/  IMAD.MOV.U32 R8, RZ, RZ, 0x1 ;  /* 0x00000001ff087424 */ /* 0x000fe200078e00ff */
[C---:B------:R-:W-:Y:S01]  /*01d0*/  LOP3.LUT R2, R7.reuse, 0x800fffff, RZ, 0xc0, !PT ;  /* 0x800fffff07027812 */ /* 0x040fe200078ec0ff */
[----:B------:R-:W-:Y:S01]  /*01e0*/  IMAD.MOV.U32 R13, RZ, RZ, 0x1ca00000 ;  /* 0x1ca00000ff0d7424 */ /* 0x000fe200078e00ff */
[----:B------:R-:W-:Y:S02]  /*01f0*/  LOP3.LUT R17, R7, 0x7ff00000, RZ, 0xc0, !PT ;  /* 0x7ff0000007117812 */ /* 0x000fe400078ec0ff */
[----:B------:R-:W-:Y:S01]  /*0200*/  LOP3.LUT R3, R2, 0x3ff00000, RZ, 0xfc, !PT ;  /* 0x3ff0000002037812 */ /* 0x000fe200078efcff */
[----:B------:R-:W-:Y:S01]  /*0210*/  IMAD.MOV.U32 R2, RZ, RZ, R6 ;  /* 0x000000ffff027224 */ /* 0x000fe200078e0006 */
[----:B------:R-:W-:-:S04]  /*0220*/  LOP3.LUT R12, R5, 0x7ff00000, RZ, 0xc0, !PT ;  /* 0x7ff00000050c7812 */ /* 0x000fc800078ec0ff */
[----:B------:R-:W-:Y:S01]  /*0230*/  ISETP.GE.U32.AND P1, PT, R12, R17, PT ;  /* 0x000000110c00720c */ /* 0x000fe20003f26070 */
[----:B------:R-:W-:Y:S01]  /*0240*/  @!P0 DMUL R2, R6, 8.98846567431157953865e+307 ;  /* 0x7fe0000006028828 */ /* 0x000fe20000000000 */
[----:B------:R-:W-:-:S05]  /*0250*/  IMAD.MOV.U32 R19, RZ, RZ, R12 ;  /* 0x000000ffff137224 */ /* 0x000fca00078e000c */
[----:B------:R-:W0:Y:S02]  /*0260*/  MUFU.RCP64H R9, R3 ;  /* 0x0000000300097308 */ /* 0x000e240000001800 */
[----:B0-----:R-:W-:-:S08]  /*0270*/  DFMA R10, R8, -R2, 1 ;  /* 0x3ff00000080a742b */ /* 0x001fd00000000802 */
[----:B------:R-:W-:-:S08]  /*0280*/  DFMA R10, R10, R10, R10 ;  /* 0x0000000a0a0a722b */ /* 0x000fd0000000000a */
[----:B------:R-:W-:Y:S01]  /*0290*/  DFMA R10, R8, R10, R8 ;  /* 0x0000000a080a722b */ /* 0x000fe20000000008 */
[----:B------:R-:W-:Y:S01]  /*02a0*/  SEL R9, R13, 0x63400000, !P1 ;  /* 0x634000000d097807 */ /* 0x000fe20004800000 */
[----:B------:R-:W-:Y:S01]  /*02b0*/  IMAD.MOV.U32 R8, RZ, RZ, R4 ;  /* 0x000000ffff087224 */ /* 0x000fe200078e0004 */
[----:B------:R-:W-:Y:S02]  /*02c0*/  FSETP.GEU.AND P1, PT, |R5|, 1.469367938527859385e-39, PT ;  /* 0x001000000500780b */ /* 0x000fe40003f2e200 */
[----:B------:R-:W-:-:S03]  /*02d0*/  LOP3.LUT R9, R9, 0x800fffff, R5, 0xf8, !PT ;  /* 0x800fffff09097812 */ /* 0x000fc600078ef805 */
[----:B------:R-:W-:-:S08]  /*02e0*/  DFMA R14, R10, -R2, 1 ;  /* 0x3ff000000a0e742b */ /* 0x000fd00000000802 */
[----:B------:R-:W-:Y:S01]  /*02f0*/  DFMA R10, R10, R14, R10 ;  /* 0x0000000e0a0a722b */ /* 0x000fe2000000000a */
[----:B------:R-:W-:Y:S10]  /*0300*/  @P1 BRA `(.L_x_36) ;  /* 0x0000000000201947 */ /* 0x000ff40003800000 */
[----:B------:R-:W-:Y:S01]  /*0310*/  LOP3.LUT R15, R7, 0x7ff00000, RZ, 0xc0, !PT ;  /* 0x7ff00000070f7812 */ /* 0x000fe200078ec0ff */
[----:B------:R-:W-:-:S03]  /*0320*/  IMAD.MOV.U32 R14, RZ, RZ, RZ ;  /* 0x000000ffff0e7224 */ /* 0x000fc600078e00ff */
[----:B------:R-:W-:-:S04]  /*0330*/  ISETP.GE.U32.AND P1, PT, R12, R15, PT ;  /* 0x0000000f0c00720c */ /* 0x000fc80003f26070 */
[----:B------:R-:W-:-:S04]  /*0340*/  SEL R15, R13, 0x63400000, !P1 ;  /* 0x634000000d0f7807 */ /* 0x000fc80004800000 */
[----:B------:R-:W-:-:S04]  /*0350*/  LOP3.LUT R15, R15, 0x80000000, R5, 0xf8, !PT ;  /* 0x800000000f0f7812 */ /* 0x000fc800078ef805 */
[----:B------:R-:W-:-:S06]  /*0360*/  LOP3.LUT R15, R15, 0x100000, RZ, 0xfc, !PT ;  /* 0x001000000f0f7812 */ /* 0x000fcc00078efcff */
[----:B------:R-:W-:-:S10]  /*0370*/  DFMA R8, R8, 2, -R14 ;  /* 0x400000000808782b */ /* 0x000fd4000000080e */
[----:B------:R-:W-:-:S07]  /*0380*/  LOP3.LUT R19, R9, 0x7ff00000, RZ, 0xc0, !PT ;  /* 0x7ff0000009137812 */ /* 0x000fce00078ec0ff */
.L_x_36:
[----:B------:R-:W-:Y:S01]  /*0390*/  IMAD.MOV.U32 R18, RZ, RZ, R17 ;  /* 0x000000ffff127224 */ /* 0x000fe200078e0011 */
[----:B------:R-:W-:Y:S01]  /*03a0*/  @!P0 LOP3.LUT R18, R3, 0x7ff00000, RZ, 0xc0, !PT ;  /* 0x7ff0000003128812 */ /* 0x000fe200078ec0ff */
[----:B------:R-:W-:Y:S01]  /*03b0*/  VIADD R20, R19, 0xffffffff ;  /* 0xffffffff13147836 */ /* 0x000fe20000000000 */
[----:B------:R-:W-:-:S03]  /*03c0*/  DMUL R14, R10, R8 ;  /* 0x000000080a0e7228 */ /* 0x000fc60000000000 */
[----:B------:R-:W-:Y:S01]  /*03d0*/  VIADD R21, R18, 0xffffffff ;  /* 0xffffffff12157836 */ /* 0x000fe20000000000 */
[----:B------:R-:W-:-:S04]  /*03e0*/  ISETP.GT.U32.AND P0, PT, R20, 0x7feffffe, PT ;  /* 0x7feffffe1400780c */ /* 0x000fc80003f04070 */
[----:B------:R-:W-:Y:S01]  /*03f0*/  ISETP.GT.U32.OR P0, PT, R21, 0x7feffffe, P0 ;  /* 0x7feffffe1500780c */ /* 0x000fe20000704470 */
[----:B------:R-:W-:-:S08]  /*0400*/  DFMA R16, R14, -R2, R8 ;  /* 0x800000020e10722b */ /* 0x000fd00000000008 */
[----:B------:R-:W-:-:S04]  /*0410*/  DFMA R10, R10, R16, R14 ;  /* 0x000000100a0a722b */ /* 0x000fc8000000000e */
[----:B------:R-:W-:Y:S07]  /*0420*/  @P0 BRA `(.L_x_37) ;  /* 0x00000000006c0947 */ /* 0x000fee0003800000 */
[----:B------:R-:W-:-:S04]  /*0430*/  LOP3.LUT R5, R7, 0x7ff00000, RZ, 0xc0, !PT ;  /* 0x7ff0000007057812 */ /* 0x000fc800078ec0ff */
[CC--:B------:R-:W-:Y:S02]  /*0440*/  VIADDMNMX R4, R12.reuse, -R5.reuse, 0xb9600000, !PT ;  /* 0xb96000000c047446 */ /* 0x0c0fe40007800905 */
[----:B------:R-:W-:Y:S02]  /*0450*/  ISETP.GE.U32.AND P0, PT, R12, R5, PT ;  /* 0x000000050c00720c */ /* 0x000fe40003f06070 */
[----:B------:R-:W-:Y:S02]  /*0460*/  VIMNMX R4, PT, PT, R4, 0x46a00000, PT ;  /* 0x46a0000004047848 */ /* 0x000fe40003fe0100 */
[----:B------:R-:W-:-:S05]  /*0470*/  SEL R13, R13, 0x63400000, !P0 ;  /* 0x634000000d0d7807 */ /* 0x000fca0004000000 */
[----:B------:R-:W-:Y:S02]  /*0480*/  IMAD.IADD R14, R4, 0x1, -R13 ;  /* 0x00000001040e7824 */ /* 0x000fe400078e0a0d */
[----:B------:R-:W-:Y:S02]  /*0490*/  IMAD.MOV.U32 R4, RZ, RZ, RZ ;  /* 0x000000ffff047224 */ /* 0x000fe400078e00ff */
[----:B------:R-:W-:-:S06]  /*04a0*/  VIADD R5, R14, 0x7fe00000 ;  /* 0x7fe000000e057836 */ /* 0x000fcc0000000000 */
[----:B------:R-:W-:-:S10]  /*04b0*/  DMUL R12, R10, R4 ;  /* 0x000000040a0c7228 */ /* 0x000fd40000000000 */
[----:B------:R-:W-:-:S13]  /*04c0*/  FSETP.GTU.AND P0, PT, |R13|, 1.469367938527859385e-39, PT ;  /* 0x001000000d00780b */ /* 0x000fda0003f0c200 */
[----:B------:R-:W-:Y:S05]  /*04d0*/  @P0 BRA `(.L_x_38) ;  /* 0x0000000000940947 */ /* 0x000fea0003800000 */
[----:B------:R-:W-:Y:S01]  /*04e0*/  DFMA R2, R10, -R2, R8 ;  /* 0x800000020a02722b */ /* 0x000fe20000000008 */
[----:B------:R-:W-:-:S09]  /*04f0*/  IMAD.MOV.U32 R4, RZ, RZ, RZ ;  /* 0x000000ffff047224 */ /* 0x000fd200078e00ff */
[C---:B------:R-:W-:Y:S02]  /*0500*/  FSETP.NEU.AND P0, PT, R3.reuse, RZ, PT ;  /* 0x000000ff0300720b */ /* 0x040fe40003f0d000 */
[----:B------:R-:W-:-:S04]  /*0510*/  LOP3.LUT R7, R3, 0x80000000, R7, 0x48, !PT ;  /* 0x8000000003077812 */ /* 0x000fc800078e4807 */
[----:B------:R-:W-:-:S07]  /*0520*/  LOP3.LUT R5, R7, R5, RZ, 0xfc, !PT ;  /* 0x0000000507057212 */ /* 0x000fce00078efcff */
[----:B------:R-:W-:Y:S05]  /*0530*/  @!P0 BRA `(.L_x_38) ;  /* 0x00000000007c8947 */ /* 0x000fea0003800000 */
[----:B------:R-:W-:Y:S01]  /*0540*/  IMAD.MOV R3, RZ, RZ, -R14 ;  /* 0x000000ffff037224 */ /* 0x000fe200078e0a0e */
[----:B------:R-:W-:Y:S01]  /*0550*/  DMUL.RP R4, R10, R4 ;  /* 0x000000040a047228 */ /* 0x000fe20000008000 */
[----:B------:R-:W-:-:S06]  /*0560*/  IMAD.MOV.U32 R2, RZ, RZ, RZ ;  /* 0x000000ffff027224 */ /* 0x000fcc00078e00ff */
[----:B------:R-:W-:-:S03]  /*0570*/  DFMA R2, R12, -R2, R10 ;  /* 0x800000020c02722b */ /* 0x000fc6000000000a */
[----:B------:R-:W-:-:S03]  /*0580*/  LOP3.LUT R7, R5, R7, RZ, 0x3c, !PT ;  /* 0x0000000705077212 */ /* 0x000fc600078e3cff */
[----:B------:R-:W-:-:S04]  /*0590*/  IADD3 R2, PT, PT, -R14, -0x43300000, RZ ;  /* 0xbcd000000e027810 */ /* 0x000fc80007ffe1ff */
[----:B------:R-:W-:-:S04]  /*05a0*/  FSETP.NEU.AND P0, PT, |R3|, R2, PT ;  /* 0x000000020300720b */ /* 0x000fc80003f0d200 */
[----:B------:R-:W-:Y:S02]  /*05b0*/  FSEL R12, R4, R12, !P0 ;  /* 0x0000000c040c7208 */ /* 0x000fe40004000000 */
[----:B------:R-:W-:Y:S01]  /*05c0*/  FSEL R13, R7, R13, !P0 ;  /* 0x0000000d070d7208 */ /* 0x000fe20004000000 */
[----:B------:R-:W-:Y:S06]  /*05d0*/  BRA `(.L_x_38) ;  /* 0x0000000000547947 */ /* 0x000fec0003800000 */
.L_x_37:
[----:B------:R-:W-:-:S14]  /*05e0*/  DSETP.NAN.AND P0, PT, R4, R4, PT ;  /* 0x000000040400722a */ /* 0x000fdc0003f08000 */
[----:B------:R-:W-:Y:S05]  /*05f0*/  @P0 BRA `(.L_x_39) ;  /* 0x0000000000440947 */ /* 0x000fea0003800000 */
[----:B------:R-:W-:-:S14]  /*0600*/  DSETP.NAN.AND P0, PT, R6, R6, PT ;  /* 0x000000060600722a */ /* 0x000fdc0003f08000 */
[----:B------:R-:W-:Y:S05]  /*0610*/  @P0 BRA `(.L_x_40) ;  /* 0x0000000000300947 */ /* 0x000fea0003800000 */
[----:B------:R-:W-:Y:S01]  /*0620*/  ISETP.NE.AND P0, PT, R19, R18, PT ;  /* 0x000000121300720c */ /* 0x000fe20003f05270 */
[----:B------:R-:W-:Y:S02]  /*0630*/  IMAD.MOV.U32 R12, RZ, RZ, 0x0 ;  /* 0x00000000ff0c7424 */ /* 0x000fe400078e00ff */
[----:B------:R-:W-:-:S10]  /*0640*/  IMAD.MOV.U32 R13, RZ, RZ, -0x80000 ;  /* 0xfff80000ff0d7424 */ /* 0x000fd400078e00ff */
[----:B------:R-:W-:Y:S05]  /*0650*/  @!P0 BRA `(.L_x_38) ;  /* 0x0000000000348947 */ /* 0x000fea0003800000 */
[----:B------:R-:W-:Y:S02]  /*0660*/  ISETP.NE.AND P0, PT, R19, 0x7ff00000, PT ;  /* 0x7ff000001300780c */ /* 0x000fe40003f05270 */
[----:B------:R-:W-:Y:S02]  /*0670*/  LOP3.LUT R13, R5, 0x80000000, R7, 0x48, !PT ;  /* 0x80000000050d7812 */ /* 0x000fe400078e4807 */
[----:B------:R-:W-:-:S13]  /*0680*/  ISETP.EQ.OR P0, PT, R18, RZ, !P0 ;  /* 0x000000ff1200720c */ /* 0x000fda0004702670 */
[----:B------:R-:W-:Y:S01]  /*0690*/  @P0 LOP3.LUT R2, R13, 0x7ff00000, RZ, 0xfc, !PT ;  /* 0x7ff000000d020812 */ /* 0x000fe200078efcff */
[----:B------:R-:W-:Y:S02]  /*06a0*/  @!P0 IMAD.MOV.U32 R12, RZ, RZ, RZ ;  /* 0x000000ffff0c8224 */ /* 0x000fe400078e00ff */
[----:B------:R-:W-:Y:S02]  /*06b0*/  @P0 IMAD.MOV.U32 R12, RZ, RZ, RZ ;  /* 0x000000ffff0c0224 */ /* 0x000fe400078e00ff */
[----:B------:R-:W-:Y:S01]  /*06c0*/  @P0 IMAD.MOV.U32 R13, RZ, RZ, R2 ;  /* 0x000000ffff0d0224 */ /* 0x000fe200078e0002 */
[----:B------:R-:W-:Y:S06]  /*06d0*/  BRA `(.L_x_38) ;  /* 0x0000000000147947 */ /* 0x000fec0003800000 */
.L_x_40:
[----:B------:R-:W-:Y:S01]  /*06e0*/  LOP3.LUT R13, R7, 0x80000, RZ, 0xfc, !PT ;  /* 0x00080000070d7812 */ /* 0x000fe200078efcff */
[----:B------:R-:W-:Y:S01]  /*06f0*/  IMAD.MOV.U32 R12, RZ, RZ, R6 ;  /* 0x000000ffff0c7224 */ /* 0x000fe200078e0006 */
[----:B------:R-:W-:Y:S06]  /*0700*/  BRA `(.L_x_38) ;  /* 0x0000000000087947 */ /* 0x000fec0003800000 */
.L_x_39:
[----:B------:R-:W-:Y:S01]  /*0710*/  LOP3.LUT R13, R5, 0x80000, RZ, 0xfc, !PT ;  /* 0x00080000050d7812 */ /* 0x000fe200078efcff */
[----:B------:R-:W-:-:S07]  /*0720*/  IMAD.MOV.U32 R12, RZ, RZ, R4 ;  /* 0x000000ffff0c7224 */ /* 0x000fce00078e0004 */
.L_x_38:
[----:B------:R-:W-:Y:S02]  /*0730*/  IMAD.MOV.U32 R2, RZ, RZ, R0 ;  /* 0x000000ffff027224 */ /* 0x000fe400078e0000 */
[----:B------:R-:W-:-:S04]  /*0740*/  IMAD.MOV.U32 R3, RZ, RZ, 0x0 ;  /* 0x00000000ff037424 */ /* 0x000fc800078e00ff */
[----:B------:R-:W-:Y:S05]  /*0750*/  RET.REL.NODEC R2 `(_Z12DivideScalarPdS_S_) ;  /* 0xfffffff802287950 */ /* 0x000fea0003c3ffff */
.L_x_41:
        /* <DEDUP_REMOVED lines=10> */
.L_x_49:


//--------------------- .text._Z12VecAssignGPUPdS_i --------------------------
	.section	.text._Z12VecAssignGPUPdS_i,"ax",@progbits
	.align	128
        .global         _Z12VecAssignGPUPdS_i
        .type           _Z12VecAssignGPUPdS_i,@function
        .size           _Z12VecAssignGPUPdS_i,(.L_x_52 - _Z12VecAssignGPUPdS_i)
        .other          _Z12VecAssignGPUPdS_i,@"STO_CUDA_ENTRY STV_DEFAULT"
_Z12VecAssignGPUPdS_i:
.text._Z12VecAssignGPUPdS_i:
[----:B------:R-:W-:Y:S01]  /*0000*/  LDC R1, c[0x0][0x37c] ;  /* 0x0000df00ff017b82 */ /* 0x000fe20000000800 */
[----:B------:R-:W0:Y:S07]  /*0010*/  S2R R0, SR_TID.X ;  /* 0x0000000000007919 */ /* 0x000e2e0000002100 */
[----:B------:R-:W0:Y:S01]  /*0020*/  S2UR UR4, SR_CTAID.X ;  /* 0x00000000000479c3 */ /* 0x000e220000002500 */
[----:B------:R-:W1:Y:S07]  /*0030*/  LDCU UR5, c[0x0][0x390] ;  /* 0x00007200ff0577ac */ /* 0x000e6e0008000800 */
[----:B------:R-:W0:Y:S02]  /*0040*/  LDC R7, c[0x0][0x360] ;  /* 0x0000d800ff077b82 */ /* 0x000e240000000800 */
[----:B0-----:R-:W-:-:S05]  /*0050*/  IMAD R7, R7, UR4, R0 ;  /* 0x0000000407077c24 */ /* 0x001fca000f8e0200 */
[----:B-1----:R-:W-:-:S13]  /*0060*/  ISETP.GE.AND P0, PT, R7, UR5, PT ;  /* 0x0000000507007c0c */ /* 0x002fda000bf06270 */
[----:B------:R-:W-:Y:S05]  /*0070*/  @P0 EXIT ;  /* 0x000000000000094d */ /* 0x000fea0003800000 */
[----:B------:R-:W0:Y:S01]  /*0080*/  LDC.64 R2, c[0x0][0x388] ;  /* 0x0000e200ff027b82 */ /* 0x000e220000000a00 */
[----:B------:R-:W1:Y:S07]  /*0090*/  LDCU.64 UR4, c[0x0][0x358] ;  /* 0x00006b00ff0477ac */ /* 0x000e6e0008000a00 */
[----:B------:R-:W2:Y:S01]  /*00a0*/  LDC.64 R4, c[0x0][0x380] ;  /* 0x0000e000ff047b82 */ /* 0x000ea20000000a00 */
[----:B0-----:R-:W-:-:S06]  /*00b0*/  IMAD.WIDE R2, R7, 0x8, R2 ;  /* 0x0000000807027825 */ /* 0x001fcc00078e0202 */
[----:B-1----:R-:W3:Y:S01]  /*00c0*/  LDG.E.64 R2, desc[UR4][R2.64] ;  /* 0x0000000402027981 */ /* 0x002ee2000c1e1b00 */
[----:B--2---:R-:W-:-:S05]  /*00d0*/  IMAD.WIDE R4, R7, 0x8, R4 ;  /* 0x0000000807047825 */ /* 0x004fca00078e0204 */
[----:B---3--:R-:W-:Y:S01]  /*00e0*/  STG.E.64 desc[UR4][R4.64], R2 ;  /* 0x0000000204007986 */ /* 0x008fe2000c101b04 */
[----:B------:R-:W-:Y:S05]  /*00f0*/  EXIT ;  /* 0x000000000000794d */ /* 0x000fea0003800000 */
.L_x_42:
        /* <DEDUP_REMOVED lines=16> */
.L_x_52:


//--------------------- .text._Z20VecLinearOperatorGPUPdS_dPKdS_i --------------------------
	.section	.text._Z20VecLinearOperatorGPUPdS_dPKdS_i,"ax",@progbits
	.align	128
        .global         _Z20VecLinearOperatorGPUPdS_dPKdS_i
        .type           _Z20VecLinearOperatorGPUPdS_dPKdS_i,@function
        .size           _Z20VecLinearOperatorGPUPdS_dPKdS_i,(.L_x_53 - _Z20VecLinearOperatorGPUPdS_dPKdS_i)
        .other          _Z20VecLinearOperatorGPUPdS_dPKdS_i,@"STO_CUDA_ENTRY STV_DEFAULT"
_Z20VecLinearOperatorGPUPdS_dPKdS_i:
.text._Z20VecLinearOperatorGPUPdS_dPKdS_i:
        /* <DEDUP_REMOVED lines=9> */
[----:B------:R-:W0:Y:S01]  /*0090*/  LDCU.64 UR4, c[0x0][0x358] ;  /* 0x00006b00ff0477ac */ /* 0x000e220008000a00 */
[----:B------:R-:W1:Y:S06]  /*00a0*/  LDCU.64 UR6, c[0x0][0x390] ;  /* 0x00007200ff0677ac */ /* 0x000e6c0008000a00 */
[----:B------:R-:W2:Y:S08]  /*00b0*/  LDC.64 R2, c[0x0][0x388] ;  /* 0x0000e200ff027b82 */ /* 0x000eb00000000a00 */
[----:B------:R-:W3:Y:S01]  /*00c0*/  LDC.64 R8, c[0x0][0x3a0] ;  /* 0x0000e800ff087b82 */ /* 0x000ee20000000a00 */
[----:B0-----:R-:W1:Y:S07]  /*00d0*/  LDG.E.64 R4, desc[UR4][R4.64] ;  /* 0x0000000404047981 */ /* 0x001e6e000c1e1b00 */
[----:B------:R-:W0:Y:S01]  /*00e0*/  LDC.64 R10, c[0x0][0x380] ;  /* 0x0000e000ff0a7b82 */ /* 0x000e220000000a00 */
[----:B--2---:R-:W-:-:S06]  /*00f0*/  IMAD.WIDE R2, R13, 0x8, R2 ;  /* 0x000000080d027825 */ /* 0x004fcc00078e0202 */
[----:B------:R-:W2:Y:S01]  /*0100*/  LDG.E.64 R2, desc[UR4][R2.64] ;  /* 0x0000000402027981 */ /* 0x000ea2000c1e1b00 */
[----:B---3--:R-:W-:-:S06]  /*0110*/  IMAD.WIDE R8, R13, 0x8, R8 ;  /* 0x000000080d087825 */ /* 0x008fcc00078e0208 */
[----:B------:R-:W2:Y:S01]  /*0120*/  LDG.E.64 R8, desc[UR4][R8.64] ;  /* 0x0000000408087981 */ /* 0x000ea2000c1e1b00 */
[----:B0-----:R-:W-:Y:S01]  /*0130*/  IMAD.WIDE R10, R13, 0x8, R10 ;  /* 0x000000080d0a7825 */ /* 0x001fe200078e020a */
[----:B-1----:R-:W-:-:S08]  /*0140*/  DMUL R6, R4, UR6 ;  /* 0x0000000604067c28 */ /* 0x002fd00008000000 */
[----:B--2---:R-:W-:-:S07]  /*0150*/  DFMA R6, R6, R8, R2 ;  /* 0x000000080606722b */ /* 0x004fce0000000002 */
[----:B------:R-:W-:Y:S01]  /*0160*/  STG.E.64 desc[UR4][R10.64], R6 ;  /* 0x000000060a007986 */ /* 0x000fe2000c101b04 */
[----:B------:R-:W-:Y:S05]  /*0170*/  EXIT ;  /* 0x000000000000794d */ /* 0x000fea0003800000 */
.L_x_43:
        /* <DEDUP_REMOVED lines=16> */
.L_x_53:


//--------------------- .text._Z19MultiplySpMatVecGPUPdS_S_ii --------------------------
	.section	.text._Z19MultiplySpMatVecGPUPdS_S_ii,"ax",@progbits
	.align	128
        .global         _Z19MultiplySpMatVecGPUPdS_S_ii
        .type           _Z19MultiplySpMatVecGPUPdS_S_ii,@function
        .size           _Z19MultiplySpMatVecGPUPdS_S_ii,(.L_x_54 - _Z19MultiplySpMatVecGPUPdS_S_ii)
        .other          _Z19MultiplySpMatVecGPUPdS_S_ii,@"STO_CUDA_ENTRY STV_DEFAULT"
_Z19MultiplySpMatVecGPUPdS_S_ii:
.text._Z19MultiplySpMatVecGPUPdS_S_ii:
[----:B------:R-:W-:Y:S01]  /*0000*/  LDC R1, c[0x0][0x37c] ;  /* 0x0000df00ff017b82 */ /* 0x000fe20000000800 */
[----:B------:R-:W0:Y:S07]  /*0010*/  S2R R3, SR_TID.X ;  /* 0x0000000000037919 */ /* 0x000e2e0000002100 */
[----:B------:R-:W0:Y:S08]  /*0020*/  S2UR UR4, SR_CTAID.X ;  /* 0x00000000000479c3 */ /* 0x000e300000002500 */
[----:B------:R-:W0:Y:S08]  /*0030*/  LDC R0, c[0x0][0x360] ;  /* 0x0000d800ff007b82 */ /* 0x000e300000000800 */
[----:B------:R-:W1:Y:S01]  /*0040*/  LDC R11, c[0x0][0x398] ;  /* 0x0000e600ff0b7b82 */ /* 0x000e620000000800 */
[----:B0-----:R-:W-:-:S05]  /*0050*/  IMAD R0, R0, UR4, R3 ;  /* 0x0000000400007c24 */ /* 0x001fca000f8e0203 */
[----:B-1----:R-:W-:-:S13]  /*0060*/  ISETP.GT.AND P0, PT, R0, R11, PT ;  /* 0x0000000b0000720c */ /* 0x002fda0003f04270 */
[----:B------:R-:W-:Y:S05]  /*0070*/  @P0 EXIT ;  /* 0x000000000000094d */ /* 0x000fea0003800000 */
[----:B------:R-:W-:Y:S01]  /*0080*/  ISETP.NE.AND P0, PT, R0, RZ, PT ;  /* 0x000000ff0000720c */ /* 0x000fe20003f05270 */
[----:B------:R-:W0:-:S12]  /*0090*/  LDCU.64 UR4, c[0x0][0x358] ;  /* 0x00006b00ff0477ac */ /* 0x000e180008000a00 */
[----:B------:R-:W-:Y:S05]  /*00a0*/  @P0 BRA `(.L_x_44) ;  /* 0x0000000000440947 */ /* 0x000fea0003800000 */
[----:B------:R-:W0:Y:S08]  /*00b0*/  LDC.64 R4, c[0x0][0x390] ;  /* 0x0000e400ff047b82 */ /* 0x000e300000000a00 */
[----:B------:R-:W1:Y:S08]  /*00c0*/  LDC.64 R18, c[0x0][0x388] ;  /* 0x0000e200ff127b82 */ /* 0x000e700000000a00 */
[----:B------:R-:W2:Y:S08]  /*00d0*/  LDC R13, c[0x0][0x39c] ;  /* 0x0000e700ff0d7b82 */ /* 0x000eb00000000800 */
[----:B------:R-:W2:Y:S01]  /*00e0*/  LDC.64 R14, c[0x0][0x390] ;  /* 0x0000e400ff0e7b82 */ /* 0x000ea20000000a00 */
[----:B0-----:R-:W3:Y:S04]  /*00f0*/  LDG.E.64 R10, desc[UR4][R4.64+0x8] ;  /* 0x00000804040a7981 */ /* 0x001ee8000c1e1b00 */
[----:B------:R-:W4:Y:S04]  /*0100*/  LDG.E.64 R6, desc[UR4][R4.64] ;  /* 0x0000000404067981 */ /* 0x000f28000c1e1b00 */
[----:B-1----:R-:W3:Y:S04]  /*0110*/  LDG.E.64 R8, desc[UR4][R18.64+0x18] ;  /* 0x0000180412087981 */ /* 0x002ee8000c1e1b00 */
[----:B------:R-:W4:Y:S01]  /*0120*/  LDG.E.64 R2, desc[UR4][R18.64+0x10] ;  /* 0x0000100412027981 */ /* 0x000f22000c1e1b00 */
[----:B--2---:R-:W-:-:S03]  /*0130*/  IMAD.WIDE R14, R13, 0x8, R14 ;  /* 0x000000080d0e7825 */ /* 0x004fc600078e020e */
[----:B------:R-:W2:Y:S04]  /*0140*/  LDG.E.64 R12, desc[UR4][R18.64+0x20] ;  /* 0x00002004120c7981 */ /* 0x000ea8000c1e1b00 */
[----:B------:R-:W2:Y:S01]  /*0150*/  LDG.E.64 R14, desc[UR4][R14.64] ;  /* 0x000000040e0e7981 */ /* 0x000ea2000c1e1b00 */
[----:B------:R-:W0:Y:S01]  /*0160*/  LDC.64 R16, c[0x0][0x380] ;  /* 0x0000e000ff107b82 */ /* 0x000e220000000a00 */
[----:B---3--:R-:W-:-:S08]  /*0170*/  DMUL R8, R8, R10 ;  /* 0x0000000a08087228 */ /* 0x008fd00000000000 */
[----:B----4-:R-:W-:-:S08]  /*0180*/  DFMA R2, R2, R6, R8 ;  /* 0x000000060202722b */ /* 0x010fd00000000008 */
[----:B--2---:R-:W-:-:S07]  /*0190*/  DFMA R2, R12, R14, R2 ;  /* 0x0000000e0c02722b */ /* 0x004fce0000000002 */
[----:B0-----:R-:W-:Y:S01]  /*01a0*/  STG.E.64 desc[UR4][R16.64], R2 ;  /* 0x0000000210007986 */ /* 0x001fe2000c101b04 */
[----:B------:R-:W-:Y:S05]  /*01b0*/  EXIT ;  /* 0x000000000000794d */ /* 0x000fea0003800000 */
.L_x_44:
[----:B------:R-:W1:Y:S02]  /*01c0*/  LDC R3, c[0x0][0x39c] ;  /* 0x0000e700ff037b82 */ /* 0x000e640000000800 */
[----:B-1----:R-:W-:-:S04]  /*01d0*/  ISETP.GE.AND P0, PT, R0, R3, PT ;  /* 0x000000030000720c */ /* 0x002fc80003f06270 */
[----:B------:R-:W-:-:S13]  /*01e0*/  ISETP.LT.OR P0, PT, R0, 0x1, P0 ;  /* 0x000000010000780c */ /* 0x000fda0000701670 */
[----:B------:R-:W-:Y:S05]  /*01f0*/  @P0 BRA `(.L_x_45) ;  /* 0x0000000000640947 */ /* 0x000fea0003800000 */
[----:B------:R-:W1:Y:S01]  /*0200*/  LDC.64 R16, c[0x0][0x388] ;  /* 0x0000e200ff107b82 */ /* 0x000e620000000a00 */
[C---:B------:R-:W-:Y:S02]  /*0210*/  LEA R5, R0.reuse, R0, 0x2 ;  /* 0x0000000000057211 */ /* 0x040fe400078e10ff */
[----:B------:R-:W-:-:S05]  /*0220*/  IADD3 R7, PT, PT, R0, -0x1, RZ ;  /* 0xffffffff00077810 */ /* 0x000fca0007ffe0ff */
[----:B------:R-:W2:Y:S01]  /*0230*/  LDC.64 R14, c[0x0][0x390] ;  /* 0x0000e400ff0e7b82 */ /* 0x000ea20000000a00 */
[----:B-1----:R-:W-:-:S05]  /*0240*/  IMAD.WIDE.U32 R16, R5, 0x8, R16 ;  /* 0x0000000805107825 */ /* 0x002fca00078e0010 */
[----:B0-----:R-:W3:Y:S01]  /*0250*/  LDG.E.64 R8, desc[UR4][R16.64+0x10] ;  /* 0x0000100410087981 */ /* 0x001ee2000c1e1b00 */
[----:B--2---:R-:W-:-:S03]  /*0260*/  IMAD.WIDE.U32 R18, R0, 0x8, R14 ;  /* 0x0000000800127825 */ /* 0x004fc600078e000e */
[----:B------:R-:W2:Y:S04]  /*0270*/  LDG.E.64 R4, desc[UR4][R16.64+0x8] ;  /* 0x0000080410047981 */ /* 0x000ea8000c1e1b00 */
[----:B------:R-:W3:Y:S01]  /*0280*/  LDG.E.64 R10, desc[UR4][R18.64] ;  /* 0x00000004120a7981 */ /* 0x000ee2000c1e1b00 */
[--C-:B------:R-:W-:Y:S01]  /*0290*/  IMAD.WIDE.U32 R6, R7, 0x8, R14.reuse ;  /* 0x0000000807067825 */ /* 0x100fe200078e000e */
[----:B------:R-:W-:Y:S02]  /*02a0*/  IADD3 R21, PT, PT, R0, R3, RZ ;  /* 0x0000000300157210 */ /* 0x000fe40007ffe0ff */
[----:B------:R-:W4:Y:S04]  /*02b0*/  LDG.E.64 R2, desc[UR4][R16.64+0x18] ;  /* 0x0000180410027981 */ /* 0x000f28000c1e1b00 */
[----:B------:R-:W2:Y:S01]  /*02c0*/  LDG.E.64 R6, desc[UR4][R6.64] ;  /* 0x0000000406067981 */ /* 0x000ea2000c1e1b00 */
[----:B------:R-:W-:-:S03]  /*02d0*/  IMAD.WIDE R20, R21, 0x8, R14 ;  /* 0x0000000815147825 */ /* 0x000fc600078e020e */
[----:B------:R-:W4:Y:S04]  /*02e0*/  LDG.E.64 R12, desc[UR4][R18.64+0x8] ;  /* 0x00000804120c7981 */ /* 0x000f28000c1e1b00 */
[----:B------:R-:W5:Y:S04]  /*02f0*/  LDG.E.64 R14, desc[UR4][R16.64+0x20] ;  /* 0x00002004100e7981 */ /* 0x000f68000c1e1b00 */
[----:B------:R-:W5:Y:S01]  /*0300*/  LDG.E.64 R20, desc[UR4][R20.64] ;  /* 0x0000000414147981 */ /* 0x000f62000c1e1b00 */
[----:B---3--:R-:W-:Y:S01]  /*0310*/  DMUL R8, R8, R10 ;  /* 0x0000000a08087228 */ /* 0x008fe20000000000 */
[----:B------:R-:W0:Y:S07]  /*0320*/  LDC.64 R10, c[0x0][0x380] ;  /* 0x0000e000ff0a7b82 */ /* 0x000e2e0000000a00 */
[----:B--2---:R-:W-:-:S08]  /*0330*/  DFMA R4, R4, R6, R8 ;  /* 0x000000060404722b */ /* 0x004fd00000000008 */
[----:B----4-:R-:W-:-:S08]  /*0340*/  DFMA R2, R2, R12, R4 ;  /* 0x0000000c0202722b */ /* 0x010fd00000000004 */
[----:B-----5:R-:W-:Y:S01]  /*0350*/  DFMA R2, R14, R20, R2 ;  /* 0x000000140e02722b */ /* 0x020fe20000000002 */
[----:B0-----:R-:W-:-:S06]  /*0360*/  IMAD.WIDE.U32 R4, R0, 0x8, R10 ;  /* 0x0000000800047825 */ /* 0x001fcc00078e000a */
[----:B------:R-:W-:Y:S01]  /*0370*/  STG.E.64 desc[UR4][R4.64], R2 ;  /* 0x0000000204007986 */ /* 0x000fe2000c101b04 */
[----:B------:R-:W-:Y:S05]  /*0380*/  EXIT ;  /* 0x000000000000794d */ /* 0x000fea0003800000 */
.L_x_45:
[C---:B------:R-:W-:Y:S02]  /*0390*/  IADD3 R7, PT, PT, R11.reuse, -0x1, RZ ;  /* 0xffffffff0b077810 */ /* 0x040fe40007ffe0ff */
[----:B------:R-:W-:Y:S02]  /*03a0*/  IADD3 R5, PT, PT, R11, -R3, RZ ;  /* 0x800000030b057210 */ /* 0x000fe40007ffe0ff */
[----:B------:R-:W-:-:S04]  /*03b0*/  ISETP.GE.AND P0, PT, R0, R7, PT ;  /* 0x000000070000720c */ /* 0x000fc80003f06270 */
[----:B------:R-:W-:-:S13]  /*03c0*/  ISETP.LT.OR P0, PT, R0, R5, P0 ;  /* 0x000000050000720c */ /* 0x000fda0000701670 */
[----:B------:R-:W-:Y:S05]  /*03d0*/  @P0 BRA `(.L_x_46) ;  /* 0x00000000005c0947 */ /* 0x000fea0003800000 */
[----:B------:R-:W1:Y:S01]  /*03e0*/  LDC.64 R6, c[0x0][0x390] ;  /* 0x0000e400ff067b82 */ /* 0x000e620000000a00 */
[----:B------:R-:W-:-:S07]  /*03f0*/  IADD3 R9, PT, PT, R0, -R3, RZ ;  /* 0x8000000300097210 */ /* 0x000fce0007ffe0ff */
[----:B------:R-:W2:Y:S01]  /*0400*/  LDC.64 R4, c[0x0][0x388] ;  /* 0x0000e200ff047b82 */ /* 0x000ea20000000a00 */
[----:B-1----:R-:W-:Y:S01]  /*0410*/  IMAD.WIDE R6, R9, 0x8, R6 ;  /* 0x0000000809067825 */ /* 0x002fe200078e0206 */
[----:B------:R-:W-:-:S03]  /*0420*/  LEA R9, R0, R0, 0x2 ;  /* 0x0000000000097211 */ /* 0x000fc600078e10ff */
[----:B------:R-:W-:Y:S02]  /*0430*/  IMAD.WIDE R10, R3, 0x8, R6 ;  /* 0x00000008030a7825 */ /* 0x000fe400078e0206 */
[----:B0-----:R-:W3:Y:S02]  /*0440*/  LDG.E.64 R6, desc[UR4][R6.64] ;  /* 0x0000000406067981 */ /* 0x001ee4000c1e1b00 */
[----:B--2---:R-:W-:Y:S02]  /*0450*/  IMAD.WIDE R4, R9, 0x8, R4 ;  /* 0x0000000809047825 */ /* 0x004fe400078e0204 */
[----:B------:R-:W2:Y:S04]  /*0460*/  LDG.E.64 R12, desc[UR4][R10.64+-0x8] ;  /* 0xfffff8040a0c7981 */ /* 0x000ea8000c1e1b00 */
[----:B------:R-:W2:Y:S04]  /*0470*/  LDG.E.64 R8, desc[UR4][R4.64+0x8] ;  /* 0x0000080404087981 */ /* 0x000ea8000c1e1b00 */
[----:B------:R-:W3:Y:S04]  /*0480*/  LDG.E.64 R2, desc[UR4][R4.64] ;  /* 0x0000000404027981 */ /* 0x000ee8000c1e1b00 */
[----:B------:R-:W4:Y:S04]  /*0490*/  LDG.E.64 R14, desc[UR4][R4.64+0x10] ;  /* 0x00001004040e7981 */ /* 0x000f28000c1e1b00 */
[----:B------:R-:W4:Y:S04]  /*04a0*/  LDG.E.64 R16, desc[UR4][R10.64] ;  /* 0x000000040a107981 */ /* 0x000f28000c1e1b00 */
[----:B------:R-:W5:Y:S04]  /*04b0*/  LDG.E.64 R18, desc[UR4][R4.64+0x18] ;  /* 0x0000180404127981 */ /* 0x000f68000c1e1b00 */
[----:B------:R-:W5:Y:S01]  /*04c0*/  LDG.E.64 R20, desc[UR4][R10.64+0x8] ;  /* 0x000008040a147981 */ /* 0x000f62000c1e1b00 */
[----:B--2---:R-:W-:Y:S01]  /*04d0*/  DMUL R8, R8, R12 ;  /* 0x0000000c08087228 */ /* 0x004fe20000000000 */
[----:B------:R-:W0:Y:S07]  /*04e0*/  LDC.64 R12, c[0x0][0x380] ;  /* 0x0000e000ff0c7b82 */ /* 0x000e2e0000000a00 */
[----:B---3--:R-:W-:-:S08]  /*04f0*/  DFMA R2, R2, R6, R8 ;  /* 0x000000060202722b */ /* 0x008fd00000000008 */
[----:B----4-:R-:W-:-:S08]  /*0500*/  DFMA R2, R14, R16, R2 ;  /* 0x000000100e02722b */ /* 0x010fd00000000002 */
[----:B-----5:R-:W-:Y:S01]  /*0510*/  DFMA R2, R18, R20, R2 ;  /* 0x000000141202722b */ /* 0x020fe20000000002 */
[----:B0-----:R-:W-:-:S06]  /*0520*/  IMAD.WIDE R6, R0, 0x8, R12 ;  /* 0x0000000800067825 */ /* 0x001fcc00078e020c */
[----:B------:R-:W-:Y:S01]  /*0530*/  STG.E.64 desc[UR4][R6.64], R2 ;  /* 0x0000000206007986 */ /* 0x000fe2000c101b04 */
[----:B------:R-:W-:Y:S05]  /*0540*/  EXIT ;  /* 0x000000000000794d */ /* 0x000fea0003800000 */
.L_x_46:
[----:B------:R-:W-:-:S13]  /*0550*/  ISETP.NE.AND P0, PT, R0, R7, PT ;  /* 0x000000070000720c */ /* 0x000fda0003f05270 */
[----:B------:R-:W-:Y:S05]  /*0560*/  @P0 BRA `(.L_x_47) ;  /* 0x00000000005c0947 */ /* 0x000fea0003800000 */
[----:B------:R-:W1:Y:S01]  /*0570*/  LDC.64 R4, c[0x0][0x390] ;  /* 0x0000e400ff047b82 */ /* 0x000e620000000a00 */
[----:B------:R-:W-:Y:S02]  /*0580*/  MOV R2, 0x5 ;  /* 0x0000000500027802 */ /* 0x000fe40000000f00 */
[----:B------:R-:W-:-:S03]  /*0590*/  LOP3.LUT R8, RZ, R3, RZ, 0x33, !PT ;  /* 0x00000003ff087212 */ /* 0x000fc600078e33ff */
[C---:B------:R-:W-:Y:S02]  /*05a0*/  IMAD R9, R11.reuse, R2, -0x5 ;  /* 0xfffffffb0b097424 */ /* 0x040fe400078e0202 */
[----:B------:R-:W2:Y:S08]  /*05b0*/  LDC.64 R6, c[0x0][0x388] ;  /* 0x0000e200ff067b82 */ /* 0x000eb00000000a00 */
[----:B------:R-:W3:Y:S01]  /*05c0*/  LDC.64 R16, c[0x0][0x380] ;  /* 0x0000e000ff107b82 */ /* 0x000ee20000000a00 */
[----:B-1----:R-:W-:-:S06]  /*05d0*/  IMAD.WIDE R12, R11, 0x8, R4 ;  /* 0x000000080b0c7825 */ /* 0x002fcc00078e0204 */
[----:B0-----:R-:W4:Y:S01]  /*05e0*/  LDG.E.64 R12, desc[UR4][R12.64+-0x10] ;  /* 0xfffff0040c0c7981 */ /* 0x001f22000c1e1b00 */
[----:B--2---:R-:W-:Y:S01]  /*05f0*/  IMAD.WIDE R2, R9, 0x8, R6 ;  /* 0x0000000809027825 */ /* 0x004fe200078e0206 */
[----:B------:R-:W-:-:S04]  /*0600*/  IADD3 R9, PT, PT, R8, R11, RZ ;  /* 0x0000000b08097210 */ /* 0x000fc80007ffe0ff */
[----:B------:R-:W4:Y:S01]  /*0610*/  LDG.E.64 R10, desc[UR4][R2.64+0x8] ;  /* 0x00000804020a7981 */ /* 0x000f22000c1e1b00 */
[----:B------:R-:W-:-:S03]  /*0620*/  IMAD.WIDE R8, R9, 0x8, R4 ;  /* 0x0000000809087825 */ /* 0x000fc600078e0204 */
[----:B------:R-:W2:Y:S01]  /*0630*/  LDG.E.64 R6, desc[UR4][R2.64] ;  /* 0x0000000402067981 */ /* 0x000ea2000c1e1b00 */
[----:B------:R-:W-:-:S03]  /*0640*/  IMAD.WIDE R14, R0, 0x8, R4 ;  /* 0x00000008000e7825 */ /* 0x000fc600078e0204 */
[----:B------:R-:W2:Y:S04]  /*0650*/  LDG.E.64 R8, desc[UR4][R8.64] ;  /* 0x0000000408087981 */ /* 0x000ea8000c1e1b00 */
[----:B------:R-:W5:Y:S04]  /*0660*/  LDG.E.64 R14, desc[UR4][R14.64] ;  /* 0x000000040e0e7981 */ /* 0x000f68000c1e1b00 */
[----:B------:R-:W5:Y:S01]  /*0670*/  LDG.E.64 R4, desc[UR4][R2.64+0x10] ;  /* 0x0000100402047981 */ /* 0x000f62000c1e1b00 */
[----:B---3--:R-:W-:Y:S01]  /*0680*/  IMAD.WIDE R16, R0, 0x8, R16 ;  /* 0x0000000800107825 */ /* 0x008fe200078e0210 */
[----:B----4-:R-:W-:-:S08]  /*0690*/  DMUL R10, R10, R12 ;  /* 0x0000000c0a0a7228 */ /* 0x010fd00000000000 */
[----:B--2---:R-:W-:-:S08]  /*06a0*/  DFMA R6, R6, R8, R10 ;  /* 0x000000080606722b */ /* 0x004fd0000000000a */
[----:B-----5:R-:W-:-:S07]  /*06b0*/  DFMA R4, R4, R14, R6 ;  /* 0x0000000e0404722b */ /* 0x020fce0000000006 */
[----:B------:R-:W-:Y:S01]  /*06c0*/  STG.E.64 desc[UR4][R16.64], R4 ;  /* 0x0000000410007986 */ /* 0x000fe2000c101b04 */
[----:B------:R-:W-:Y:S05]  /*06d0*/  EXIT ;  /* 0x000000000000794d */ /* 0x000fea0003800000 */
.L_x_47:
[----:B------:R-:W1:Y:S01]  /*06e0*/  LDC.64 R6, c[0x0][0x390] ;  /* 0x0000e400ff067b82 */ /* 0x000e620000000a00 */
[C---:B------:R-:W-:Y:S02]  /*06f0*/  IADD3 R17, PT, PT, R0.reuse, -R3, RZ ;  /* 0x8000000300117210 */ /* 0x040fe40007ffe0ff */
[----:B------:R-:W-:-:S05]  /*0700*/  LEA R23, R0, R0, 0x2 ;  /* 0x0000000000177211 */ /* 0x000fca00078e10ff */
[----:B------:R-:W2:Y:S01]  /*0710*/  LDC.64 R4, c[0x0][0x388] ;  /* 0x0000e200ff047b82 */ /* 0x000ea20000000a00 */
[----:B-1----:R-:W-:-:S04]  /*0720*/  IMAD.WIDE R16, R17, 0x8, R6 ;  /* 0x0000000811107825 */ /* 0x002fc800078e0206 */
[----:B------:R-:W-:Y:S02]  /*0730*/  IMAD.WIDE R24, R3, 0x8, R16 ;  /* 0x0000000803187825 */ /* 0x000fe400078e0210 */
[----:B0-----:R-:W3:Y:S02]  /*0740*/  LDG.E.64 R16, desc[UR4][R16.64] ;  /* 0x0000000410107981 */ /* 0x001ee4000c1e1b00 */
[----:B--2---:R-:W-:Y:S02]  /*0750*/  IMAD.WIDE R22, R23, 0x8, R4 ;  /* 0x0000000817167825 */ /* 0x004fe400078e0204 */
[----:B------:R-:W2:Y:S04]  /*0760*/  LDG.E.64 R20, desc[UR4][R24.64+-0x8] ;  /* 0xfffff80418147981 */ /* 0x000ea8000c1e1b00 */
[----:B------:R-:W2:Y:S04]  /*0770*/  LDG.E.64 R18, desc[UR4][R22.64+0x8] ;  /* 0x0000080416127981 */ /* 0x000ea8000c1e1b00 */
[----:B------:R-:W3:Y:S04]  /*0780*/  LDG.E.64 R14, desc[UR4][R22.64] ;  /* 0x00000004160e7981 */ /* 0x000ee8000c1e1b00 */
[----:B------:R-:W4:Y:S04]  /*0790*/  LDG.E.64 R12, desc[UR4][R22.64+0x10] ;  /* 0x00001004160c7981 */ /* 0x000f28000c1e1b00 */
[----:B------:R-:W4:Y:S01]  /*07a0*/  LDG.E.64 R10, desc[UR4][R24.64] ;  /* 0x00000004180a7981 */ /* 0x000f22000c1e1b00 */
[----:B------:R-:W-:-:S03]  /*07b0*/  IMAD.WIDE R8, R3, 0x8, R24 ;  /* 0x0000000803087825 */ /* 0x000fc600078e0218 */
[----:B------:R-:W5:Y:S04]  /*07c0*/  LDG.E.64 R4, desc[UR4][R22.64+0x18] ;  /* 0x0000180416047981 */ /* 0x000f68000c1e1b00 */
[----:B------:R-:W5:Y:S04]  /*07d0*/  LDG.E.64 R6, desc[UR4][R24.64+0x8] ;  /* 0x0000080418067981 */ /* 0x000f68000c1e1b00 */
[----:B------:R-:W5:Y:S04]  /*07e0*/  LDG.E.64 R2, desc[UR4][R22.64+0x20] ;  /* 0x0000200416027981 */ /* 0x000f68000c1e1b00 */
[----:B------:R-:W5:Y:S01]  /*07f0*/  LDG.E.64 R8, desc[UR4][R8.64] ;  /* 0x0000000408087981 */ /* 0x000f62000c1e1b00 */
[----:B--2---:R-:W-:-:S08]  /*0800*/  DMUL R18, R18, R20 ;  /* 0x0000001412127228 */ /* 0x004fd00000000000 */
[----:B---3--:R-:W-:Y:S02]  /*0810*/  DFMA R14, R14, R16, R18 ;  /* 0x000000100e0e722b */ /* 0x008fe40000000012 */
[----:B------:R-:W0:Y:S06]  /*0820*/  LDC.64 R18, c[0x0][0x380] ;  /* 0x0000e000ff127b82 */ /* 0x000e2c0000000a00 */
[----:B----4-:R-:W-:-:S08]  /*0830*/  DFMA R10, R12, R10, R14 ;  /* 0x0000000a0c0a722b */ /* 0x010fd0000000000e */
[----:B-----5:R-:W-:-:S08]  /*0840*/  DFMA R4, R4, R6, R10 ;  /* 0x000000060404722b */ /* 0x020fd0000000000a */
[----:B------:R-:W-:Y:S01]  /*0850*/  DFMA R2, R2, R8, R4 ;  /* 0x000000080202722b */ /* 0x000fe20000000004 */
[----:B0-----:R-:W-:-:S06]  /*0860*/  IMAD.WIDE R18, R0, 0x8, R18 ;  /* 0x0000000800127825 */ /* 0x001fcc00078e0212 */
[----:B------:R-:W-:Y:S01]  /*0870*/  STG.E.64 desc[UR4][R18.64], R2 ;  /* 0x0000000212007986 */ /* 0x000fe2000c101b04 */
[----:B------:R-:W-:Y:S05]  /*0880*/  EXIT ;  /* 0x000000000000794d */ /* 0x000fea0003800000 */
.L_x_48:
        /* <DEDUP_REMOVED lines=15> */
.L_x_54:


//--------------------- .nv.global.init           --------------------------
	.section	.nv.global.init,"aw",@progbits
.nv.global.init:
	.type		$str,@object
	.size		$str,(.L_0 - $str)
$str:
        /*0000*/ 	.byte	0x25, 0x66, 0x0a, 0x00
.L_0:


//--------------------- .nv.shared.reserved.0     --------------------------
	.section	.nv.shared.reserved.0,"aw",@nobits
	.weak		__nv_reservedSMEM_offset_0_alias
	.size		__nv_reservedSMEM_offset_0_alias, 0, 64
	.other		__nv_reservedSMEM_offset_0_alias,@"STO_CUDA_RESERVED_SHARED STV_DEFAULT"
__nv_reservedSMEM_offset_0_alias:
	.zero		0
	.zero		64


//--------------------- .nv.constant0._Z10MyPrintGPUPdi --------------------------
	.section	.nv.constant0._Z10MyPrintGPUPdi,"a",@progbits
	.sectionflags	@""
	.align	4
.nv.constant0._Z10MyPrintGPUPdi:
	.zero		908


//--------------------- .nv.constant0._Z12DivideScalarPdS_S_ --------------------------
	.section	.nv.constant0._Z12DivideScalarPdS_S_,"a",@progbits
	.sectionflags	@""
	.align	4
.nv.constant0._Z12DivideScalarPdS_S_:
	.zero		920


//--------------------- .nv.constant0._Z12VecAssignGPUPdS_i --------------------------
	.section	.nv.constant0._Z12VecAssignGPUPdS_i,"a",@progbits
	.sectionflags	@""
	.align	4
.nv.constant0._Z12VecAssignGPUPdS_i:
	.zero		916


//--------------------- .nv.constant0._Z20VecLinearOperatorGPUPdS_dPKdS_i --------------------------
	.section	.nv.constant0._Z20VecLinearOperatorGPUPdS_dPKdS_i,"a",@progbits
	.sectionflags	@""
	.align	4
.nv.constant0._Z20VecLinearOperatorGPUPdS_dPKdS_i:
	.zero		940


//--------------------- .nv.constant0._Z19MultiplySpMatVecGPUPdS_S_ii --------------------------
	.section	.nv.constant0._Z19MultiplySpMatVecGPUPdS_S_ii,"a",@progbits
	.sectionflags	@""
	.align	4
.nv.constant0._Z19MultiplySpMatVecGPUPdS_S_ii:
	.zero		928


//--------------------- SYMBOLS --------------------------

	.type		.nv.reservedSmem.offset0,@object
	.size		.nv.reservedSmem.offset0,0x4
	.type		vprintf,@function
